	.target	sm_90a

	.elftype	@"ET_EXEC"


//--------------------- .note.nv.tkinfo           --------------------------
	.section	.note.nv.tkinfo,"",@"SHT_NOTE"
	.sectionflags	@"SHF_NOTE_NV_TKINFO"
	.tkinfo
        /*0018*/ 	.word	0x00000002
        /*0030*/ 	.string	""
        /*0030*/ 	.string	"ptxas"
        /*0030*/ 	.string	"Cuda compilation tools, release 13.0, V13.0.88"
        /*0030*/ 	.string	"Build cuda_13.0.r13.0/compiler.36424714_0"
        /*0030*/ 	.string	"-arch sm_90a -m 64 "



//--------------------- .note.nv.cuinfo           --------------------------
	.section	.note.nv.cuinfo,"",@"SHT_NOTE"
	.sectionflags	@"SHF_NOTE_NV_CUINFO"
        /*0018*/ 	.short	0x0002
        /*001a*/ 	.short	0x005a
        /*001c*/ 	.short	0x0082
	.zero		2


//--------------------- .nv.info                  --------------------------
	.section	.nv.info,"",@"SHT_CUDA_INFO"
	.align	4


	//----- nvinfo : EIATTR_REGCOUNT
	.align		4
        /*0000*/ 	.byte	0x04, 0x2f
        /*0002*/ 	.short	(.L_15 - .L_14)
	.align		4
.L_14:
        /*0004*/ 	.word	index@(_ZN7cutlass13device_kernelINS_4gemm6kernel13GemmUniversalIN4cute5tupleIJiiiiEEENS1_10collective13CollectiveMmaINS1_34MainloopSm90TmaGmmaWarpSpecializedILi14ENS5_IJNS4_1CILi2EEESB_NSA_ILi1EEEEEENS1_32KernelTmaWarpSpecializedPingpongEEENS5_IJNSA_ILi64EEESG_NSA_ILi32EEEEEENS_10tfloat32_tENS5_IJlSC_lEEESJ_SK_NS4_8TiledMMAINS4_8MMA_AtomIJNS4_4SM904GMMA29MMA_64x64x8_F32TF32TF32_SS_TNILNSO_7ScaleInE1ELSQ_1EEEEEENS4_6LayoutINS5_IJSC_SC_SC_EEENS5_IJNSA_ILi0EEESV_SV_EEEEENS5_IJNS4_10UnderscoreESY_SY_EEEEENS4_23SM90_TMA_LOAD_MULTICASTENS4_14ComposedLayoutINS4_7SwizzleILi3ELi4ELi3EEENS4_18smem_ptr_flag_bitsILi32EEENST_INS5_IJNSA_ILi8EEESH_EEENS5_IJSH_SC_EEEEEEEvNS4_8identityES11_S1B_vS1C_EENS_8epilogue10collective6detail29Sm90TmaWarpSpecializedAdapterINS1F_15DefaultEpilogueISJ_SK_SK_NS1E_6thread17LinearCombinationISJ_Li1EffLNS1J_9ScaleType4KindE0ELNS_15FloatRoundStyleE2ESJ_EENS1_15EpilogueDefaultEEEEEvvEEEEvNT_6ParamsE)
        /*0008*/ 	.word	0x000000a8


	//----- nvinfo : EIATTR_FRAME_SIZE
	.align		4
.L_15:
        /*000c*/ 	.byte	0x04, 0x11
        /*000e*/ 	.short	(.L_17 - .L_16)
	.align		4
.L_16:
        /*0010*/ 	.word	index@(_ZN7cutlass13device_kernelINS_4gemm6kernel13GemmUniversalIN4cute5tupleIJiiiiEEENS1_10collective13CollectiveMmaINS1_34MainloopSm90TmaGmmaWarpSpecializedILi14ENS5_IJNS4_1CILi2EEESB_NSA_ILi1EEEEEENS1_32KernelTmaWarpSpecializedPingpongEEENS5_IJNSA_ILi64EEESG_NSA_ILi32EEEEEENS_10tfloat32_tENS5_IJlSC_lEEESJ_SK_NS4_8TiledMMAINS4_8MMA_AtomIJNS4_4SM904GMMA29MMA_64x64x8_F32TF32TF32_SS_TNILNSO_7ScaleInE1ELSQ_1EEEEEENS4_6LayoutINS5_IJSC_SC_SC_EEENS5_IJNSA_ILi0EEESV_SV_EEEEENS5_IJNS4_10UnderscoreESY_SY_EEEEENS4_23SM90_TMA_LOAD_MULTICASTENS4_14ComposedLayoutINS4_7SwizzleILi3ELi4ELi3EEENS4_18smem_ptr_flag_bitsILi32EEENST_INS5_IJNSA_ILi8EEESH_EEENS5_IJSH_SC_EEEEEEEvNS4_8identityES11_S1B_vS1C_EENS_8epilogue10collective6detail29Sm90TmaWarpSpecializedAdapterINS1F_15DefaultEpilogueISJ_SK_SK_NS1E_6thread17LinearCombinationISJ_Li1EffLNS1J_9ScaleType4KindE0ELNS_15FloatRoundStyleE2ESJ_EENS1_15EpilogueDefaultEEEEEvvEEEEvNT_6ParamsE)
        /*0014*/ 	.word	0x00000008


	//----- nvinfo : EIATTR_MIN_STACK_SIZE
	.align		4
.L_17:
        /*0018*/ 	.byte	0x04, 0x12
        /*001a*/ 	.short	(.L_19 - .L_18)
	.align		4
.L_18:
        /*001c*/ 	.word	index@(_ZN7cutlass13device_kernelINS_4gemm6kernel13GemmUniversalIN4cute5tupleIJiiiiEEENS1_10collective13CollectiveMmaINS1_34MainloopSm90TmaGmmaWarpSpecializedILi14ENS5_IJNS4_1CILi2EEESB_NSA_ILi1EEEEEENS1_32KernelTmaWarpSpecializedPingpongEEENS5_IJNSA_ILi64EEESG_NSA_ILi32EEEEEENS_10tfloat32_tENS5_IJlSC_lEEESJ_SK_NS4_8TiledMMAINS4_8MMA_AtomIJNS4_4SM904GMMA29MMA_64x64x8_F32TF32TF32_SS_TNILNSO_7ScaleInE1ELSQ_1EEEEEENS4_6LayoutINS5_IJSC_SC_SC_EEENS5_IJNSA_ILi0EEESV_SV_EEEEENS5_IJNS4_10UnderscoreESY_SY_EEEEENS4_23SM90_TMA_LOAD_MULTICASTENS4_14ComposedLayoutINS4_7SwizzleILi3ELi4ELi3EEENS4_18smem_ptr_flag_bitsILi32EEENST_INS5_IJNSA_ILi8EEESH_EEENS5_IJSH_SC_EEEEEEEvNS4_8identityES11_S1B_vS1C_EENS_8epilogue10collective6detail29Sm90TmaWarpSpecializedAdapterINS1F_15DefaultEpilogueISJ_SK_SK_NS1E_6thread17LinearCombinationISJ_Li1EffLNS1J_9ScaleType4KindE0ELNS_15FloatRoundStyleE2ESJ_EENS1_15EpilogueDefaultEEEEEvvEEEEvNT_6ParamsE)
        /*0020*/ 	.word	0x00000008
.L_19:


//--------------------- .nv.compat                --------------------------
	.section	.nv.compat,"",@"SHT_CUDA_COMPAT_INFO"
	.align	4
        /*0000*/ 	.byte	0x02, 0x09, 0x01, 0x00, 0x02, 0x02, 0x04, 0x00, 0x02, 0x05, 0x05, 0x00, 0x03, 0x07, 0x01, 0x01
        /*0010*/ 	.byte	0x02, 0x03, 0x01, 0x00, 0x02, 0x06, 0x01, 0x00, 0x04, 0x0b, 0x08, 0x00, 0x00, 0x00, 0x00, 0x00
        /*0020*/ 	.byte	0x00, 0x00, 0x00, 0x00


//--------------------- .nv.info._ZN7cutlass13device_kernelINS_4gemm6kernel13GemmUniversalIN4cute5tupleIJiiiiEEENS1_10collective13CollectiveMmaINS1_34MainloopSm90TmaGmmaWarpSpecializedILi14ENS5_IJNS4_1CILi2EEESB_NSA_ILi1EEEEEENS1_32KernelTmaWarpSpecializedPingpongEEENS5_IJNSA_ILi64EEESG_NSA_ILi32EEEEEENS_10tfloat32_tENS5_IJlSC_lEEESJ_SK_NS4_8TiledMMAINS4_8MMA_AtomIJNS4_4SM904GMMA29MMA_64x64x8_F32TF32TF32_SS_TNILNSO_7ScaleInE1ELSQ_1EEEEEENS4_6LayoutINS5_IJSC_SC_SC_EEENS5_IJNSA_ILi0EEESV_SV_EEEEENS5_IJNS4_10UnderscoreESY_SY_EEEEENS4_23SM90_TMA_LOAD_MULTICASTENS4_14ComposedLayoutINS4_7SwizzleILi3ELi4ELi3EEENS4_18smem_ptr_flag_bitsILi32EEENST_INS5_IJNSA_ILi8EEESH_EEENS5_IJSH_SC_EEEEEEEvNS4_8identityES11_S1B_vS1C_EENS_8epilogue10collective6detail29Sm90TmaWarpSpecializedAdapterINS1F_15DefaultEpilogueISJ_SK_SK_NS1E_6thread17LinearCombinationISJ_Li1EffLNS1J_9ScaleType4KindE0ELNS_15FloatRoundStyleE2ESJ_EENS1_15EpilogueDefaultEEEEEvvEEEEvNT_6ParamsE --------------------------
	.section	.nv.info._ZN7cutlass13device_kernelINS_4gemm6kernel13GemmUniversalIN4cute5tupleIJiiiiEEENS1_10collective13CollectiveMmaINS1_34MainloopSm90TmaGmmaWarpSpecializedILi14ENS5_IJNS4_1CILi2EEESB_NSA_ILi1EEEEEENS1_32KernelTmaWarpSpecializedPingpongEEENS5_IJNSA_ILi64EEESG_NSA_ILi32EEEEEENS_10tfloat32_tENS5_IJlSC_lEEESJ_SK_NS4_8TiledMMAINS4_8MMA_AtomIJNS4_4SM904GMMA29MMA_64x64x8_F32TF32TF32_SS_TNILNSO_7ScaleInE1ELSQ_1EEEEEENS4_6LayoutINS5_IJSC_SC_SC_EEENS5_IJNSA_ILi0EEESV_SV_EEEEENS5_IJNS4_10UnderscoreESY_SY_EEEEENS4_23SM90_TMA_LOAD_MULTICASTENS4_14ComposedLayoutINS4_7SwizzleILi3ELi4ELi3EEENS4_18smem_ptr_flag_bitsILi32EEENST_INS5_IJNSA_ILi8EEESH_EEENS5_IJSH_SC_EEEEEEEvNS4_8identityES11_S1B_vS1C_EENS_8epilogue10collective6detail29Sm90TmaWarpSpecializedAdapterINS1F_15DefaultEpilogueISJ_SK_SK_NS1E_6thread17LinearCombinationISJ_Li1EffLNS1J_9ScaleType4KindE0ELNS_15FloatRoundStyleE2ESJ_EENS1_15EpilogueDefaultEEEEEvvEEEEvNT_6ParamsE,"",@"SHT_CUDA_INFO"
	.sectionflags	@""
	.align	4


	//----- nvinfo : EIATTR_CUDA_API_VERSION
	.align		4
        /*0000*/ 	.byte	0x04, 0x37
        /*0002*/ 	.short	(.L_21 - .L_20)
.L_20:
        /*0004*/ 	.word	0x00000082


	//----- nvinfo : EIATTR_KPARAM_INFO
	.align		4
.L_21:
        /*0008*/ 	.byte	0x04, 0x17
        /*000a*/ 	.short	(.L_23 - .L_22)
.L_22:
        /*000c*/ 	.word	0x00000000
        /*0010*/ 	.short	0x0000
        /*0012*/ 	.short	0x0070
        /*0014*/ 	.byte	0x00, 0xf0, 0x01, 0x10


	//----- nvinfo : EIATTR_SPARSE_MMA_MASK
	.align		4
.L_23:
        /*0018*/ 	.byte	0x03, 0x50
        /*001a*/ 	.short	0x0000


	//----- nvinfo : EIATTR_MAXREG_COUNT
	.align		4
        /*001c*/ 	.byte	0x03, 0x1b
        /*001e*/ 	.short	0x00a8


	//----- nvinfo : EIATTR_NUM_BARRIERS
	.align		4
        /*0020*/ 	.byte	0x02, 0x4c
        /*0022*/ 	.byte	0x01
	.zero		1


	//----- nvinfo : EIATTR_EXTERNS
	.align		4
        /*0024*/ 	.byte	0x04, 0x0f
        /*0026*/ 	.short	(.L_25 - .L_24)


	//   ....[0]....
	.align		4
.L_24:
        /*0028*/ 	.word	index@(__assertfail)


	//----- nvinfo : EIATTR_ANNOTATIONS
	.align		4
.L_25:
        /*002c*/ 	.byte	0x04, 0x55
        /*002e*/ 	.short	(.L_27 - .L_26)


	//   ....[0]....
.L_26:
        /*0030*/ 	.word	0x00000001
        /*0034*/ 	.byte	0x20, 0x0f, 0x00, 0x00, 0x01, 0x00, 0x00, 0x00, 0x30, 0x47, 0x00, 0x00, 0x01, 0x00, 0x00, 0x00
        /*0044*/ 	.byte	0xb0, 0x54, 0x00, 0x00


	//----- nvinfo : EIATTR_MERCURY_ISA_VERSION
	.align		4
.L_27:
        /*0048*/ 	.byte	0x03, 0x5f
        /*004a*/ 	.short	0x0101


	//----- nvinfo : EIATTR_INT_WARP_WIDE_INSTR_OFFSETS
	.align		4
        /*004c*/ 	.byte	0x04, 0x31
        /*004e*/ 	.short	(.L_29 - .L_28)


	//   ....[0]....
.L_28:
        /*0050*/ 	.word	0x000006a0


	//   ....[1]....
        /*0054*/ 	.word	0x000006d0


	//   ....[2]....
        /*0058*/ 	.word	0x00000710


	//   ....[3]....
        /*005c*/ 	.word	0x00000840


	//   ....[4]....
        /*0060*/ 	.word	0x00000850


	//   ....[5]....
        /*0064*/ 	.word	0x00000860


	//   ....[6]....
        /*0068*/ 	.word	0x00000900


	//   ....[7]....
        /*006c*/ 	.word	0x00000940


	//----- nvinfo : EIATTR_COOP_GROUP_MASK_REGIDS
	.align		4
.L_29:
        /*0070*/ 	.byte	0x04, 0x29
        /*0072*/ 	.short	(.L_31 - .L_30)


	//   ....[0]....
.L_30:
        /*0074*/ 	.word	0xffffffff


	//   ....[1]....
        /*0078*/ 	.word	0xffffffff


	//   ....[2]....
        /*007c*/ 	.word	0xffffffff


	//   ....[3]....
        /*0080*/ 	.word	0xffffffff


	//   ....[4]....
        /*0084*/ 	.word	0xffffffff


	//   ....[5]....
        /*0088*/ 	.word	0xffffffff


	//   ....[6]....
        /*008c*/ 	.word	0xffffffff


	//----- nvinfo : EIATTR_COOP_GROUP_INSTR_OFFSETS
	.align		4
.L_31:
        /*0090*/ 	.byte	0x04, 0x28
        /*0092*/ 	.short	(.L_33 - .L_32)


	//   ....[0]....
.L_32:
        /*0094*/ 	.word	0x00000070


	//   ....[1]....
        /*0098*/ 	.word	0x00000080


	//   ....[2]....
        /*009c*/ 	.word	0x00000140


	//   ....[3]....
        /*00a0*/ 	.word	0x00000460


	//   ....[4]....
        /*00a4*/ 	.word	0x000004a0


	//   ....[5]....
        /*00a8*/ 	.word	0x00000880


	//   ....[6]....
        /*00ac*/ 	.word	0x00000ac0


	//----- nvinfo : EIATTR_REG_RECONFIG
	.align		4
.L_33:
        /*00b0*/ 	.byte	0x01, 0x54
	.zero		2


	//----- nvinfo : EIATTR_SYSCALL_OFFSETS
	.align		4
        /*00b4*/ 	.byte	0x04, 0x46
        /*00b6*/ 	.short	(.L_35 - .L_34)


	//   ....[0]....
.L_34:
        /*00b8*/ 	.word	0x000019e0


	//----- nvinfo : EIATTR_MBARRIER_INSTR_OFFSETS
	.align		4
.L_35:
        /*00bc*/ 	.byte	0x04, 0x39
        /*00be*/ 	.short	(.L_37 - .L_36)


	//   ....[0]....
.L_36:
        /*00c0*/ 	.word	0x00000280
        /*00c4*/ 	.word	0x000000ff
        /*00c8*/ 	.word	0x00000000
        /*00cc*/ 	.short	0x0100
        /*00ce*/ 	.byte	0x08
	.zero		1


	//   ....[1]....
        /*00d0*/ 	.word	0x00000290
        /*00d4*/ 	.word	0x000000ff
        /*00d8*/ 	.word	0x00000070
        /*00dc*/ 	.short	0x0100
        /*00de*/ 	.byte	0x08
	.zero		1


	//   ....[2]....
        /*00e0*/ 	.word	0x000002a0
        /*00e4*/ 	.word	0x000000ff
        /*00e8*/ 	.word	0x00000008
        /*00ec*/ 	.short	0x0100
        /*00ee*/ 	.byte	0x08
	.zero		1


	//   ....[3]....
        /*00f0*/ 	.word	0x000002b0
        /*00f4*/ 	.word	0x000000ff
        /*00f8*/ 	.word	0x00000078
        /*00fc*/ 	.short	0x0100
        /*00fe*/ 	.byte	0x08
	.zero		1


	//   ....[4]....
        /*0100*/ 	.word	0x000002c0
        /*0104*/ 	.word	0x000000ff
        /*0108*/ 	.word	0x00000010
        /*010c*/ 	.short	0x0100
        /*010e*/ 	.byte	0x08
	.zero		1


	//   ....[5]....
        /*0110*/ 	.word	0x000002d0
        /*0114*/ 	.word	0x000000ff
        /*0118*/ 	.word	0x00000080
        /*011c*/ 	.short	0x0100
        /*011e*/ 	.byte	0x08
	.zero		1


	//   ....[6]....
        /*0120*/ 	.word	0x000002e0
        /*0124*/ 	.word	0x000000ff
        /*0128*/ 	.word	0x00000018
        /*012c*/ 	.short	0x0100
        /*012e*/ 	.byte	0x08
	.zero		1


	//   ....[7]....
        /*0130*/ 	.word	0x000002f0
        /*0134*/ 	.word	0x000000ff
        /*0138*/ 	.word	0x00000088
        /*013c*/ 	.short	0x0100
        /*013e*/ 	.byte	0x08
	.zero		1


	//   ....[8]....
        /*0140*/ 	.word	0x00000300
        /*0144*/ 	.word	0x000000ff
        /*0148*/ 	.word	0x00000020
        /*014c*/ 	.short	0x0100
        /*014e*/ 	.byte	0x08
	.zero		1


	//   ....[9]....
        /*0150*/ 	.word	0x00000310
        /*0154*/ 	.word	0x000000ff
        /*0158*/ 	.word	0x00000090
        /*015c*/ 	.short	0x0100
        /*015e*/ 	.byte	0x08
	.zero		1


	//   ....[10]....
        /*0160*/ 	.word	0x00000320
        /*0164*/ 	.word	0x000000ff
        /*0168*/ 	.word	0x00000028
        /*016c*/ 	.short	0x0100
        /*016e*/ 	.byte	0x08
	.zero		1


	//   ....[11]....
        /*0170*/ 	.word	0x00000330
        /*0174*/ 	.word	0x000000ff
        /*0178*/ 	.word	0x00000098
        /*017c*/ 	.short	0x0100
        /*017e*/ 	.byte	0x08
	.zero		1


	//   ....[12]....
        /*0180*/ 	.word	0x00000340
        /*0184*/ 	.word	0x000000ff
        /*0188*/ 	.word	0x00000030
        /*018c*/ 	.short	0x0100
        /*018e*/ 	.byte	0x08
	.zero		1


	//   ....[13]....
        /*0190*/ 	.word	0x00000350
        /*0194*/ 	.word	0x000000ff
        /*0198*/ 	.word	0x000000a0
        /*019c*/ 	.short	0x0100
        /*019e*/ 	.byte	0x08
	.zero		1


	//   ....[14]....
        /*01a0*/ 	.word	0x00000360
        /*01a4*/ 	.word	0x000000ff
        /*01a8*/ 	.word	0x00000038
        /*01ac*/ 	.short	0x0100
        /*01ae*/ 	.byte	0x08
	.zero		1


	//   ....[15]....
        /*01b0*/ 	.word	0x00000370
        /*01b4*/ 	.word	0x000000ff
        /*01b8*/ 	.word	0x000000a8
        /*01bc*/ 	.short	0x0100
        /*01be*/ 	.byte	0x08
	.zero		1


	//   ....[16]....
        /*01c0*/ 	.word	0x00000380
        /*01c4*/ 	.word	0x000000ff
        /*01c8*/ 	.word	0x00000040
        /*01cc*/ 	.short	0x0100
        /*01ce*/ 	.byte	0x08
	.zero		1


	//   ....[17]....
        /*01d0*/ 	.word	0x00000390
        /*01d4*/ 	.word	0x000000ff
        /*01d8*/ 	.word	0x000000b0
        /*01dc*/ 	.short	0x0100
        /*01de*/ 	.byte	0x08
	.zero		1


	//   ....[18]....
        /*01e0*/ 	.word	0x000003a0
        /*01e4*/ 	.word	0x000000ff
        /*01e8*/ 	.word	0x00000048
        /*01ec*/ 	.short	0x0100
        /*01ee*/ 	.byte	0x08
	.zero		1


	//   ....[19]....
        /*01f0*/ 	.word	0x000003b0
        /*01f4*/ 	.word	0x000000ff
        /*01f8*/ 	.word	0x000000b8
        /*01fc*/ 	.short	0x0100
        /*01fe*/ 	.byte	0x08
	.zero		1


	//   ....[20]....
        /*0200*/ 	.word	0x000003c0
        /*0204*/ 	.word	0x000000ff
        /*0208*/ 	.word	0x00000050
        /*020c*/ 	.short	0x0100
        /*020e*/ 	.byte	0x08
	.zero		1


	//   ....[21]....
        /*0210*/ 	.word	0x000003d0
        /*0214*/ 	.word	0x000000ff
        /*0218*/ 	.word	0x000000c0
        /*021c*/ 	.short	0x0100
        /*021e*/ 	.byte	0x08
	.zero		1


	//   ....[22]....
        /*0220*/ 	.word	0x000003e0
        /*0224*/ 	.word	0x000000ff
        /*0228*/ 	.word	0x00000058
        /*022c*/ 	.short	0x0100
        /*022e*/ 	.byte	0x08
	.zero		1


	//   ....[23]....
        /*0230*/ 	.word	0x000003f0
        /*0234*/ 	.word	0x000000ff
        /*0238*/ 	.word	0x000000c8
        /*023c*/ 	.short	0x0100
        /*023e*/ 	.byte	0x08
	.zero		1


	//   ....[24]....
        /*0240*/ 	.word	0x00000400
        /*0244*/ 	.word	0x000000ff
        /*0248*/ 	.word	0x00000060
        /*024c*/ 	.short	0x0100
        /*024e*/ 	.byte	0x08
	.zero		1


	//   ....[25]....
        /*0250*/ 	.word	0x00000410
        /*0254*/ 	.word	0x000000ff
        /*0258*/ 	.word	0x000000d0
        /*025c*/ 	.short	0x0100
        /*025e*/ 	.byte	0x08
	.zero		1


	//   ....[26]....
        /*0260*/ 	.word	0x00000420
        /*0264*/ 	.word	0x000000ff
        /*0268*/ 	.word	0x00000068
        /*026c*/ 	.short	0x0100
        /*026e*/ 	.byte	0x08
	.zero		1


	//   ....[27]....
        /*0270*/ 	.word	0x00000430
        /*0274*/ 	.word	0x000000ff
        /*0278*/ 	.word	0x000000d8
        /*027c*/ 	.short	0x0100
        /*027e*/ 	.byte	0x08
	.zero		1


	//   ....[28]....
        /*0280*/ 	.word	0x00000970
        /*0284*/ 	.word	0x000000ff
        /*0288*/ 	.word	0x00000110
        /*028c*/ 	.short	0x0100
        /*028e*/ 	.byte	0x08
	.zero		1


	//   ....[29]....
        /*0290*/ 	.word	0x00000a00
        /*0294*/ 	.word	0x000000ff
        /*0298*/ 	.word	0x00000118
        /*029c*/ 	.short	0x0100
        /*029e*/ 	.byte	0x08
	.zero		1


	//   ....[30]....
        /*02a0*/ 	.word	0x00000a40
        /*02a4*/ 	.word	0x000000ff
        /*02a8*/ 	.word	0x000000f0
        /*02ac*/ 	.short	0x0100
        /*02ae*/ 	.byte	0x09
	.zero		1


	//   ....[31]....
        /*02b0*/ 	.word	0x00000a50
        /*02b4*/ 	.word	0x000000ff
        /*02b8*/ 	.word	0x000000f8
        /*02bc*/ 	.short	0x0100
        /*02be*/ 	.byte	0x09
	.zero		1


	//   ....[32]....
        /*02c0*/ 	.word	0x00000a60
        /*02c4*/ 	.word	0x000000ff
        /*02c8*/ 	.word	0x00000100
        /*02cc*/ 	.short	0x0100
        /*02ce*/ 	.byte	0x09
	.zero		1


	//   ....[33]....
        /*02d0*/ 	.word	0x00000a70
        /*02d4*/ 	.word	0x000000ff
        /*02d8*/ 	.word	0x00000108
        /*02dc*/ 	.short	0x0100
        /*02de*/ 	.byte	0x09
	.zero		1


	//   ....[34]....
        /*02e0*/ 	.word	0x000018c0
        /*02e4*/ 	.word	0x0000003f
        /*02e8*/ 	.word	0x00000000
        /*02ec*/ 	.short	0x010a
        /*02ee*/ 	.byte	0x2a
	.zero		1


	//   ....[35]....
        /*02f0*/ 	.word	0x00001a60
        /*02f4*/ 	.word	0x00000003
        /*02f8*/ 	.word	0x00000000
        /*02fc*/ 	.short	0x010a
        /*02fe*/ 	.byte	0x3f
	.zero		1


	//   ....[36]....
        /*0300*/ 	.word	0x00001aa0
        /*0304*/ 	.word	0x00000003
        /*0308*/ 	.word	0x00000000
        /*030c*/ 	.short	0x010a
        /*030e*/ 	.byte	0x3f
	.zero		1


	//   ....[37]....
        /*0310*/ 	.word	0x00001da0
        /*0314*/ 	.word	0x000000ff
        /*0318*/ 	.word	0x00000000
        /*031c*/ 	.short	0x010a
        /*031e*/ 	.byte	0x04
	.zero		1


	//   ....[38]....
        /*0320*/ 	.word	0x00001de0
        /*0324*/ 	.word	0x000000ff
        /*0328*/ 	.word	0x00000000
        /*032c*/ 	.short	0x010a
        /*032e*/ 	.byte	0x04
	.zero		1


	//   ....[39]....
        /*0330*/ 	.word	0x00002040
        /*0334*/ 	.word	0x00000005
        /*0338*/ 	.word	0x00000000
        /*033c*/ 	.short	0x0101
        /*033e*/ 	.byte	0x3f
	.zero		1


	//   ....[40]....
        /*0340*/ 	.word	0x00002140
        /*0344*/ 	.word	0x00000040
        /*0348*/ 	.word	0x00000000
        /*034c*/ 	.short	0x0101
        /*034e*/ 	.byte	0x2f
	.zero		1


	//   ....[41]....
        /*0350*/ 	.word	0x00002260
        /*0354*/ 	.word	0x00000000
        /*0358*/ 	.word	0x00000000
        /*035c*/ 	.short	0x0101
        /*035e*/ 	.byte	0x3f
	.zero		1


	//   ....[42]....
        /*0360*/ 	.word	0x00002320
        /*0364*/ 	.word	0x0000003f
        /*0368*/ 	.word	0x00000010
        /*036c*/ 	.short	0x010a
        /*036e*/ 	.byte	0x2a
	.zero		1


	//   ....[43]....
        /*0370*/ 	.word	0x00004750
        /*0374*/ 	.word	0x00000042
        /*0378*/ 	.word	0x00000000
        /*037c*/ 	.short	0x0101
        /*037e*/ 	.byte	0x2f
	.zero		1


	//   ....[44]....
        /*0380*/ 	.word	0x000051c0
        /*0384*/ 	.word	0x0000000a
        /*0388*/ 	.word	0x00000070
        /*038c*/ 	.short	0x010a
        /*038e*/ 	.byte	0x3f
	.zero		1


	//   ....[45]....
        /*0390*/ 	.word	0x000055c0
        /*0394*/ 	.word	0x00000008
        /*0398*/ 	.word	0x00000118
        /*039c*/ 	.short	0x0101
        /*039e*/ 	.byte	0x3f
	.zero		1


	//   ....[46]....
        /*03a0*/ 	.word	0x00005d50
        /*03a4*/ 	.word	0x00000009
        /*03a8*/ 	.word	0x00000000
        /*03ac*/ 	.short	0x010a
        /*03ae*/ 	.byte	0x3f
	.zero		1


	//   ....[47]....
        /*03b0*/ 	.word	0x00005dd0
        /*03b4*/ 	.word	0x00000008
        /*03b8*/ 	.word	0x00000000
        /*03bc*/ 	.short	0x010a
        /*03be*/ 	.byte	0x3f
	.zero		1


	//   ....[48]....
        /*03c0*/ 	.word	0x00005e60
        /*03c4*/ 	.word	0x00000009
        /*03c8*/ 	.word	0x00000000
        /*03cc*/ 	.short	0x010a
        /*03ce*/ 	.byte	0x3f
	.zero		1


	//   ....[49]....
        /*03d0*/ 	.word	0x00005ef0
        /*03d4*/ 	.word	0x00000008
        /*03d8*/ 	.word	0x00000000
        /*03dc*/ 	.short	0x010a
        /*03de*/ 	.byte	0x3f
	.zero		1


	//   ....[50]....
        /*03e0*/ 	.word	0x00005f80
        /*03e4*/ 	.word	0x00000009
        /*03e8*/ 	.word	0x00000000
        /*03ec*/ 	.short	0x010a
        /*03ee*/ 	.byte	0x3f
	.zero		1


	//   ....[51]....
        /*03f0*/ 	.word	0x00006010
        /*03f4*/ 	.word	0x00000008
        /*03f8*/ 	.word	0x00000000
        /*03fc*/ 	.short	0x010a
        /*03fe*/ 	.byte	0x3f
	.zero		1


	//   ....[52]....
        /*0400*/ 	.word	0x000060a0
        /*0404*/ 	.word	0x00000009
        /*0408*/ 	.word	0x00000000
        /*040c*/ 	.short	0x010a
        /*040e*/ 	.byte	0x3f
	.zero		1


	//   ....[53]....
        /*0410*/ 	.word	0x00006130
        /*0414*/ 	.word	0x00000008
        /*0418*/ 	.word	0x00000000
        /*041c*/ 	.short	0x010a
        /*041e*/ 	.byte	0x3f
	.zero		1


	//   ....[54]....
        /*0420*/ 	.word	0x000061c0
        /*0424*/ 	.word	0x00000009
        /*0428*/ 	.word	0x00000000
        /*042c*/ 	.short	0x010a
        /*042e*/ 	.byte	0x3f
	.zero		1


	//   ....[55]....
        /*0430*/ 	.word	0x00006250
        /*0434*/ 	.word	0x00000008
        /*0438*/ 	.word	0x00000000
        /*043c*/ 	.short	0x010a
        /*043e*/ 	.byte	0x3f
	.zero		1


	//   ....[56]....
        /*0440*/ 	.word	0x000062e0
        /*0444*/ 	.word	0x00000009
        /*0448*/ 	.word	0x00000000
        /*044c*/ 	.short	0x010a
        /*044e*/ 	.byte	0x3f
	.zero		1


	//   ....[57]....
        /*0450*/ 	.word	0x00006370
        /*0454*/ 	.word	0x00000008
        /*0458*/ 	.word	0x00000000
        /*045c*/ 	.short	0x010a
        /*045e*/ 	.byte	0x3f
	.zero		1


	//   ....[58]....
        /*0460*/ 	.word	0x00006400
        /*0464*/ 	.word	0x0000000b
        /*0468*/ 	.word	0x00000000
        /*046c*/ 	.short	0x010a
        /*046e*/ 	.byte	0x3f
	.zero		1


	//   ....[59]....
        /*0470*/ 	.word	0x00006490
        /*0474*/ 	.word	0x00000003
        /*0478*/ 	.word	0x00000000
        /*047c*/ 	.short	0x010a
        /*047e*/ 	.byte	0x3f
	.zero		1


	//   ....[60]....
        /*0480*/ 	.word	0x000064f0
        /*0484*/ 	.word	0x00000041
        /*0488*/ 	.word	0x00000000
        /*048c*/ 	.short	0x010a
        /*048e*/ 	.byte	0x3f
	.zero		1


	//   ....[61]....
        /*0490*/ 	.word	0x00006540
        /*0494*/ 	.word	0x00000003
        /*0498*/ 	.word	0x00000000
        /*049c*/ 	.short	0x010a
        /*049e*/ 	.byte	0x3f
	.zero		1


	//   ....[62]....
        /*04a0*/ 	.word	0x000065a0
        /*04a4*/ 	.word	0x00000005
        /*04a8*/ 	.word	0x00000000
        /*04ac*/ 	.short	0x010a
        /*04ae*/ 	.byte	0x3f
	.zero		1


	//   ....[63]....
        /*04b0*/ 	.word	0x000065f0
        /*04b4*/ 	.word	0x00000041
        /*04b8*/ 	.word	0x00000010
        /*04bc*/ 	.short	0x010a
        /*04be*/ 	.byte	0x3f
	.zero		1


	//   ....[64]....
        /*04c0*/ 	.word	0x000066c0
        /*04c4*/ 	.word	0x0000000a
        /*04c8*/ 	.word	0x00000070
        /*04cc*/ 	.short	0x010a
        /*04ce*/ 	.byte	0x3f
	.zero		1


	//   ....[65]....
        /*04d0*/ 	.word	0x00006790
        /*04d4*/ 	.word	0x00000009
        /*04d8*/ 	.word	0x00000000
        /*04dc*/ 	.short	0x010a
        /*04de*/ 	.byte	0x3f
	.zero		1


	//   ....[66]....
        /*04e0*/ 	.word	0x000067e0
        /*04e4*/ 	.word	0x00000008
        /*04e8*/ 	.word	0x00000000
        /*04ec*/ 	.short	0x010a
        /*04ee*/ 	.byte	0x3f
	.zero		1


	//   ....[67]....
        /*04f0*/ 	.word	0x00006830
        /*04f4*/ 	.word	0x00000009
        /*04f8*/ 	.word	0x00000000
        /*04fc*/ 	.short	0x010a
        /*04fe*/ 	.byte	0x3f
	.zero		1


	//   ....[68]....
        /*0500*/ 	.word	0x00006880
        /*0504*/ 	.word	0x00000008
        /*0508*/ 	.word	0x00000000
        /*050c*/ 	.short	0x010a
        /*050e*/ 	.byte	0x3f
	.zero		1


	//   ....[69]....
        /*0510*/ 	.word	0x000068d0
        /*0514*/ 	.word	0x00000009
        /*0518*/ 	.word	0x00000000
        /*051c*/ 	.short	0x010a
        /*051e*/ 	.byte	0x3f
	.zero		1


	//   ....[70]....
        /*0520*/ 	.word	0x00006920
        /*0524*/ 	.word	0x00000008
        /*0528*/ 	.word	0x00000000
        /*052c*/ 	.short	0x010a
        /*052e*/ 	.byte	0x3f
	.zero		1


	//   ....[71]....
        /*0530*/ 	.word	0x00006970
        /*0534*/ 	.word	0x00000009
        /*0538*/ 	.word	0x00000000
        /*053c*/ 	.short	0x010a
        /*053e*/ 	.byte	0x3f
	.zero		1


	//   ....[72]....
        /*0540*/ 	.word	0x000069c0
        /*0544*/ 	.word	0x00000008
        /*0548*/ 	.word	0x00000000
        /*054c*/ 	.short	0x010a
        /*054e*/ 	.byte	0x3f
	.zero		1


	//   ....[73]....
        /*0550*/ 	.word	0x00006a10
        /*0554*/ 	.word	0x00000009
        /*0558*/ 	.word	0x00000000
        /*055c*/ 	.short	0x010a
        /*055e*/ 	.byte	0x3f
	.zero		1


	//   ....[74]....
        /*0560*/ 	.word	0x00006a60
        /*0564*/ 	.word	0x00000008
        /*0568*/ 	.word	0x00000000
        /*056c*/ 	.short	0x010a
        /*056e*/ 	.byte	0x3f
	.zero		1


	//   ....[75]....
        /*0570*/ 	.word	0x00006ab0
        /*0574*/ 	.word	0x00000009
        /*0578*/ 	.word	0x00000000
        /*057c*/ 	.short	0x010a
        /*057e*/ 	.byte	0x3f
	.zero		1


	//   ....[76]....
        /*0580*/ 	.word	0x00006b00
        /*0584*/ 	.word	0x00000008
        /*0588*/ 	.word	0x00000000
        /*058c*/ 	.short	0x010a
        /*058e*/ 	.byte	0x3f
	.zero		1


	//   ....[77]....
        /*0590*/ 	.word	0x00006b50
        /*0594*/ 	.word	0x0000000b
        /*0598*/ 	.word	0x00000000
        /*059c*/ 	.short	0x010a
        /*059e*/ 	.byte	0x3f
	.zero		1


	//----- nvinfo : EIATTR_NUM_MBARRIERS
	.align		4
.L_37:
        /*05a0*/ 	.byte	0x03, 0x38
        /*05a2*/ 	.short	0x0022


	//----- nvinfo : EIATTR_EXIT_INSTR_OFFSETS
	.align		4
        /*05a4*/ 	.byte	0x04, 0x1c
        /*05a6*/ 	.short	(.L_39 - .L_38)


	//   ....[0]....
.L_38:
        /*05a8*/ 	.word	0x00001570


	//   ....[1]....
        /*05ac*/ 	.word	0x000015d0


	//   ....[2]....
        /*05b0*/ 	.word	0x00004de0


	//   ....[3]....
        /*05b4*/ 	.word	0x00004e10


	//   ....[4]....
        /*05b8*/ 	.word	0x000064e0


	//----- nvinfo : EIATTR_MAX_THREADS
	.align		4
.L_39:
        /*05bc*/ 	.byte	0x04, 0x05
        /*05be*/ 	.short	(.L_41 - .L_40)
.L_40:
        /*05c0*/ 	.word	0x00000180
        /*05c4*/ 	.word	0x00000001
        /*05c8*/ 	.word	0x00000001


	//----- nvinfo : EIATTR_CRS_STACK_SIZE
	.align		4
.L_41:
        /*05cc*/ 	.byte	0x04, 0x1e
        /*05ce*/ 	.short	(.L_43 - .L_42)
.L_42:
        /*05d0*/ 	.word	0x00000000


	//----- nvinfo : EIATTR_CBANK_PARAM_SIZE
	.align		4
.L_43:
        /*05d4*/ 	.byte	0x03, 0x19
        /*05d6*/ 	.short	0x0470


	//----- nvinfo : EIATTR_PARAM_CBANK
	.align		4
        /*05d8*/ 	.byte	0x04, 0x0a
        /*05da*/ 	.short	(.L_45 - .L_44)
	.align		4
.L_44:
        /*05dc*/ 	.word	index@(.nv.constant0._ZN7cutlass13device_kernelINS_4gemm6kernel13GemmUniversalIN4cute5tupleIJiiiiEEENS1_10collective13CollectiveMmaINS1_34MainloopSm90TmaGmmaWarpSpecializedILi14ENS5_IJNS4_1CILi2EEESB_NSA_ILi1EEEEEENS1_32KernelTmaWarpSpecializedPingpongEEENS5_IJNSA_ILi64EEESG_NSA_ILi32EEEEEENS_10tfloat32_tENS5_IJlSC_lEEESJ_SK_NS4_8TiledMMAINS4_8MMA_AtomIJNS4_4SM904GMMA29MMA_64x64x8_F32TF32TF32_SS_TNILNSO_7ScaleInE1ELSQ_1EEEEEENS4_6LayoutINS5_IJSC_SC_SC_EEENS5_IJNSA_ILi0EEESV_SV_EEEEENS5_IJNS4_10UnderscoreESY_SY_EEEEENS4_23SM90_TMA_LOAD_MULTICASTENS4_14ComposedLayoutINS4_7SwizzleILi3ELi4ELi3EEENS4_18smem_ptr_flag_bitsILi32EEENST_INS5_IJNSA_ILi8EEESH_EEENS5_IJSH_SC_EEEEEEEvNS4_8identityES11_S1B_vS1C_EENS_8epilogue10collective6detail29Sm90TmaWarpSpecializedAdapterINS1F_15DefaultEpilogueISJ_SK_SK_NS1E_6thread17LinearCombinationISJ_Li1EffLNS1J_9ScaleType4KindE0ELNS_15FloatRoundStyleE2ESJ_EENS1_15EpilogueDefaultEEEEEvvEEEEvNT_6ParamsE)
        /*05e0*/ 	.short	0x0210
        /*05e2*/ 	.short	0x0470


	//----- nvinfo : EIATTR_SW_WAR
	.align		4
.L_45:
        /*05e4*/ 	.byte	0x04, 0x36
        /*05e6*/ 	.short	(.L_47 - .L_46)
.L_46:
        /*05e8*/ 	.word	0x00000008
.L_47:


//--------------------- .nv.callgraph             --------------------------
	.section	.nv.callgraph,"",@"SHT_CUDA_CALLGRAPH"
	.align	4
	.sectionentsize	8
	.align		4
        /*0000*/ 	.word	0x00000000
	.align		4
        /*0004*/ 	.word	0xffffffff
	.align		4
        /*0008*/ 	.word	index@(_ZN7cutlass13device_kernelINS_4gemm6kernel13GemmUniversalIN4cute5tupleIJiiiiEEENS1_10collective13CollectiveMmaINS1_34MainloopSm90TmaGmmaWarpSpecializedILi14ENS5_IJNS4_1CILi2EEESB_NSA_ILi1EEEEEENS1_32KernelTmaWarpSpecializedPingpongEEENS5_IJNSA_ILi64EEESG_NSA_ILi32EEEEEENS_10tfloat32_tENS5_IJlSC_lEEESJ_SK_NS4_8TiledMMAINS4_8MMA_AtomIJNS4_4SM904GMMA29MMA_64x64x8_F32TF32TF32_SS_TNILNSO_7ScaleInE1ELSQ_1EEEEEENS4_6LayoutINS5_IJSC_SC_SC_EEENS5_IJNSA_ILi0EEESV_SV_EEEEENS5_IJNS4_10UnderscoreESY_SY_EEEEENS4_23SM90_TMA_LOAD_MULTICASTENS4_14ComposedLayoutINS4_7SwizzleILi3ELi4ELi3EEENS4_18smem_ptr_flag_bitsILi32EEENST_INS5_IJNSA_ILi8EEESH_EEENS5_IJSH_SC_EEEEEEEvNS4_8identityES11_S1B_vS1C_EENS_8epilogue10collective6detail29Sm90TmaWarpSpecializedAdapterINS1F_15DefaultEpilogueISJ_SK_SK_NS1E_6thread17LinearCombinationISJ_Li1EffLNS1J_9ScaleType4KindE0ELNS_15FloatRoundStyleE2ESJ_EENS1_15EpilogueDefaultEEEEEvvEEEEvNT_6ParamsE)
	.align		4
        /*000c*/ 	.word	index@(__assertfail)
	.align		4
        /*0010*/ 	.word	0x00000000
	.align		4
        /*0014*/ 	.word	0xfffffffe
	.align		4
        /*0018*/ 	.word	0x00000000
	.align		4
        /*001c*/ 	.word	0xfffffffd
	.align		4
        /*0020*/ 	.word	0x00000000
	.align		4
        /*0024*/ 	.word	0xfffffffc


//--------------------- .nv.constant4             --------------------------
	.section	.nv.constant4,"a",@progbits
	.align	8
	.align		8
.nv.constant4:
        /*0000*/ 	.dword	__assertfail
	.align		8
        /*0008*/ 	.dword	__unnamed_1
	.align		8
        /*0010*/ 	.dword	_ZN40_INTERNAL_d874afa4_4_k_cu_091ce8d2_214114cuda3std3__45__cpo5beginE
	.align		8
        /*0018*/ 	.dword	_ZN40_INTERNAL_d874afa4_4_k_cu_091ce8d2_214114cuda3std3__45__cpo3endE
	.align		8
        /*0020*/ 	.dword	_ZN40_INTERNAL_d874afa4_4_k_cu_091ce8d2_214114cuda3std3__45__cpo6cbeginE
	.align		8
        /*0028*/ 	.dword	_ZN40_INTERNAL_d874afa4_4_k_cu_091ce8d2_214114cuda3std3__45__cpo4cendE
	.align		8
        /*0030*/ 	.dword	_ZN40_INTERNAL_d874afa4_4_k_cu_091ce8d2_214114cuda3std3__442_GLOBAL__N__d874afa4_4_k_cu_091ce8d2_214116ignoreE
	.align		8
        /*0038*/ 	.dword	_ZN40_INTERNAL_d874afa4_4_k_cu_091ce8d2_214114cuda3std3__419piecewise_constructE
	.align		8
        /*0040*/ 	.dword	_ZN40_INTERNAL_d874afa4_4_k_cu_091ce8d2_214114cuda3std3__48in_placeE
	.align		8
        /*0048*/ 	.dword	_ZN40_INTERNAL_d874afa4_4_k_cu_091ce8d2_214114cuda3std6ranges3__45__cpo4swapE
	.align		8
        /*0050*/ 	.dword	_ZN40_INTERNAL_d874afa4_4_k_cu_091ce8d2_214114cuda3std6ranges3__45__cpo9iter_moveE
	.align		8
        /*0058*/ 	.dword	_ZN40_INTERNAL_d874afa4_4_k_cu_091ce8d2_214114cute7productE
	.align		8
        /*0060*/ 	.dword	_ZN40_INTERNAL_d874afa4_4_k_cu_091ce8d2_214114cute1_E
	.align		8
        /*0068*/ 	.dword	$str$22
	.align		8
        /*0070*/ 	.dword	$str$23


//--------------------- .text._ZN7cutlass13device_kernelINS_4gemm6kernel13GemmUniversalIN4cute5tupleIJiiiiEEENS1_10collective13CollectiveMmaINS1_34MainloopSm90TmaGmmaWarpSpecializedILi14ENS5_IJNS4_1CILi2EEESB_NSA_ILi1EEEEEENS1_32KernelTmaWarpSpecializedPingpongEEENS5_IJNSA_ILi64EEESG_NSA_ILi32EEEEEENS_10tfloat32_tENS5_IJlSC_lEEESJ_SK_NS4_8TiledMMAINS4_8MMA_AtomIJNS4_4SM904GMMA29MMA_64x64x8_F32TF32TF32_SS_TNILNSO_7ScaleInE1ELSQ_1EEEEEENS4_6LayoutINS5_IJSC_SC_SC_EEENS5_IJNSA_ILi0EEESV_SV_EEEEENS5_IJNS4_10UnderscoreESY_SY_EEEEENS4_23SM90_TMA_LOAD_MULTICASTENS4_14ComposedLayoutINS4_7SwizzleILi3ELi4ELi3EEENS4_18smem_ptr_flag_bitsILi32EEENST_INS5_IJNSA_ILi8EEESH_EEENS5_IJSH_SC_EEEEEEEvNS4_8identityES11_S1B_vS1C_EENS_8epilogue10collective6detail29Sm90TmaWarpSpecializedAdapterINS1F_15DefaultEpilogueISJ_SK_SK_NS1E_6thread17LinearCombinationISJ_Li1EffLNS1J_9ScaleType4KindE0ELNS_15FloatRoundStyleE2ESJ_EENS1_15EpilogueDefaultEEEEEvvEEEEvNT_6ParamsE --------------------------
	.section	.text._ZN7cutlass13device_kernelINS_4gemm6kernel13GemmUniversalIN4cute5tupleIJiiiiEEENS1_10collective13CollectiveMmaINS1_34MainloopSm90TmaGmmaWarpSpecializedILi14ENS5_IJNS4_1CILi2EEESB_NSA_ILi1EEEEEENS1_32KernelTmaWarpSpecializedPingpongEEENS5_IJNSA_ILi64EEESG_NSA_ILi32EEEEEENS_10tfloat32_tENS5_IJlSC_lEEESJ_SK_NS4_8TiledMMAINS4_8MMA_AtomIJNS4_4SM904GMMA29MMA_64x64x8_F32TF32TF32_SS_TNILNSO_7ScaleInE1ELSQ_1EEEEEENS4_6LayoutINS5_IJSC_SC_SC_EEENS5_IJNSA_ILi0EEESV_SV_EEEEENS5_IJNS4_10UnderscoreESY_SY_EEEEENS4_23SM90_TMA_LOAD_MULTICASTENS4_14ComposedLayoutINS4_7SwizzleILi3ELi4ELi3EEENS4_18smem_ptr_flag_bitsILi32EEENST_INS5_IJNSA_ILi8EEESH_EEENS5_IJSH_SC_EEEEEEEvNS4_8identityES11_S1B_vS1C_EENS_8epilogue10collective6detail29Sm90TmaWarpSpecializedAdapterINS1F_15DefaultEpilogueISJ_SK_SK_NS1E_6thread17LinearCombinationISJ_Li1EffLNS1J_9ScaleType4KindE0ELNS_15FloatRoundStyleE2ESJ_EENS1_15EpilogueDefaultEEEEEvvEEEEvNT_6ParamsE,"ax",@progbits
	.align	128
.text._ZN7cutlass13device_kernelINS_4gemm6kernel13GemmUniversalIN4cute5tupleIJiiiiEEENS1_10collective13CollectiveMmaINS1_34MainloopSm90TmaGmmaWarpSpecializedILi14ENS5_IJNS4_1CILi2EEESB_NSA_ILi1EEEEEENS1_32KernelTmaWarpSpecializedPingpongEEENS5_IJNSA_ILi64EEESG_NSA_ILi32EEEEEENS_10tfloat32_tENS5_IJlSC_lEEESJ_SK_NS4_8TiledMMAINS4_8MMA_AtomIJNS4_4SM904GMMA29MMA_64x64x8_F32TF32TF32_SS_TNILNSO_7ScaleInE1ELSQ_1EEEEEENS4_6LayoutINS5_IJSC_SC_SC_EEENS5_IJNSA_ILi0EEESV_SV_EEEEENS5_IJNS4_10UnderscoreESY_SY_EEEEENS4_23SM90_TMA_LOAD_MULTICASTENS4_14ComposedLayoutINS4_7SwizzleILi3ELi4ELi3EEENS4_18smem_ptr_flag_bitsILi32EEENST_INS5_IJNSA_ILi8EEESH_EEENS5_IJSH_SC_EEEEEEEvNS4_8identityES11_S1B_vS1C_EENS_8epilogue10collective6detail29Sm90TmaWarpSpecializedAdapterINS1F_15DefaultEpilogueISJ_SK_SK_NS1E_6thread17LinearCombinationISJ_Li1EffLNS1J_9ScaleType4KindE0ELNS_15FloatRoundStyleE2ESJ_EENS1_15EpilogueDefaultEEEEEvvEEEEvNT_6ParamsE:
        .type           _ZN7cutlass13device_kernelINS_4gemm6kernel13GemmUniversalIN4cute5tupleIJiiiiEEENS1_10collective13CollectiveMmaINS1_34MainloopSm90TmaGmmaWarpSpecializedILi14ENS5_IJNS4_1CILi2EEESB_NSA_ILi1EEEEEENS1_32KernelTmaWarpSpecializedPingpongEEENS5_IJNSA_ILi64EEESG_NSA_ILi32EEEEEENS_10tfloat32_tENS5_IJlSC_lEEESJ_SK_NS4_8TiledMMAINS4_8MMA_AtomIJNS4_4SM904GMMA29MMA_64x64x8_F32TF32TF32_SS_TNILNSO_7ScaleInE1ELSQ_1EEEEEENS4_6LayoutINS5_IJSC_SC_SC_EEENS5_IJNSA_ILi0EEESV_SV_EEEEENS5_IJNS4_10UnderscoreESY_SY_EEEEENS4_23SM90_TMA_LOAD_MULTICASTENS4_14ComposedLayoutINS4_7SwizzleILi3ELi4ELi3EEENS4_18smem_ptr_flag_bitsILi32EEENST_INS5_IJNSA_ILi8EEESH_EEENS5_IJSH_SC_EEEEEEEvNS4_8identityES11_S1B_vS1C_EENS_8epilogue10collective6detail29Sm90TmaWarpSpecializedAdapterINS1F_15DefaultEpilogueISJ_SK_SK_NS1E_6thread17LinearCombinationISJ_Li1EffLNS1J_9ScaleType4KindE0ELNS_15FloatRoundStyleE2ESJ_EENS1_15EpilogueDefaultEEEEEvvEEEEvNT_6ParamsE,@function
        .size           _ZN7cutlass13device_kernelINS_4gemm6kernel13GemmUniversalIN4cute5tupleIJiiiiEEENS1_10collective13CollectiveMmaINS1_34MainloopSm90TmaGmmaWarpSpecializedILi14ENS5_IJNS4_1CILi2EEESB_NSA_ILi1EEEEEENS1_32KernelTmaWarpSpecializedPingpongEEENS5_IJNSA_ILi64EEESG_NSA_ILi32EEEEEENS_10tfloat32_tENS5_IJlSC_lEEESJ_SK_NS4_8TiledMMAINS4_8MMA_AtomIJNS4_4SM904GMMA29MMA_64x64x8_F32TF32TF32_SS_TNILNSO_7ScaleInE1ELSQ_1EEEEEENS4_6LayoutINS5_IJSC_SC_SC_EEENS5_IJNSA_ILi0EEESV_SV_EEEEENS5_IJNS4_10UnderscoreESY_SY_EEEEENS4_23SM90_TMA_LOAD_MULTICASTENS4_14ComposedLayoutINS4_7SwizzleILi3ELi4ELi3EEENS4_18smem_ptr_flag_bitsILi32EEENST_INS5_IJNSA_ILi8EEESH_EEENS5_IJSH_SC_EEEEEEEvNS4_8identityES11_S1B_vS1C_EENS_8epilogue10collective6detail29Sm90TmaWarpSpecializedAdapterINS1F_15DefaultEpilogueISJ_SK_SK_NS1E_6thread17LinearCombinationISJ_Li1EffLNS1J_9ScaleType4KindE0ELNS_15FloatRoundStyleE2ESJ_EENS1_15EpilogueDefaultEEEEEvvEEEEvNT_6ParamsE,(.L_x_160 - _ZN7cutlass13device_kernelINS_4gemm6kernel13GemmUniversalIN4cute5tupleIJiiiiEEENS1_10collective13CollectiveMmaINS1_34MainloopSm90TmaGmmaWarpSpecializedILi14ENS5_IJNS4_1CILi2EEESB_NSA_ILi1EEEEEENS1_32KernelTmaWarpSpecializedPingpongEEENS5_IJNSA_ILi64EEESG_NSA_ILi32EEEEEENS_10tfloat32_tENS5_IJlSC_lEEESJ_SK_NS4_8TiledMMAINS4_8MMA_AtomIJNS4_4SM904GMMA29MMA_64x64x8_F32TF32TF32_SS_TNILNSO_7ScaleInE1ELSQ_1EEEEEENS4_6LayoutINS5_IJSC_SC_SC_EEENS5_IJNSA_ILi0EEESV_SV_EEEEENS5_IJNS4_10UnderscoreESY_SY_EEEEENS4_23SM90_TMA_LOAD_MULTICASTENS4_14ComposedLayoutINS4_7SwizzleILi3ELi4ELi3EEENS4_18smem_ptr_flag_bitsILi32EEENST_INS5_IJNSA_ILi8EEESH_EEENS5_IJSH_SC_EEEEEEEvNS4_8identityES11_S1B_vS1C_EENS_8epilogue10collective6detail29Sm90TmaWarpSpecializedAdapterINS1F_15DefaultEpilogueISJ_SK_SK_NS1E_6thread17LinearCombinationISJ_Li1EffLNS1J_9ScaleType4KindE0ELNS_15FloatRoundStyleE2ESJ_EENS1_15EpilogueDefaultEEEEEvvEEEEvNT_6ParamsE)
        .other          _ZN7cutlass13device_kernelINS_4gemm6kernel13GemmUniversalIN4cute5tupleIJiiiiEEENS1_10collective13CollectiveMmaINS1_34MainloopSm90TmaGmmaWarpSpecializedILi14ENS5_IJNS4_1CILi2EEESB_NSA_ILi1EEEEEENS1_32KernelTmaWarpSpecializedPingpongEEENS5_IJNSA_ILi64EEESG_NSA_ILi32EEEEEENS_10tfloat32_tENS5_IJlSC_lEEESJ_SK_NS4_8TiledMMAINS4_8MMA_AtomIJNS4_4SM904GMMA29MMA_64x64x8_F32TF32TF32_SS_TNILNSO_7ScaleInE1ELSQ_1EEEEEENS4_6LayoutINS5_IJSC_SC_SC_EEENS5_IJNSA_ILi0EEESV_SV_EEEEENS5_IJNS4_10UnderscoreESY_SY_EEEEENS4_23SM90_TMA_LOAD_MULTICASTENS4_14ComposedLayoutINS4_7SwizzleILi3ELi4ELi3EEENS4_18smem_ptr_flag_bitsILi32EEENST_INS5_IJNSA_ILi8EEESH_EEENS5_IJSH_SC_EEEEEEEvNS4_8identityES11_S1B_vS1C_EENS_8epilogue10collective6detail29Sm90TmaWarpSpecializedAdapterINS1F_15DefaultEpilogueISJ_SK_SK_NS1E_6thread17LinearCombinationISJ_Li1EffLNS1J_9ScaleType4KindE0ELNS_15FloatRoundStyleE2ESJ_EENS1_15EpilogueDefaultEEEEEvvEEEEvNT_6ParamsE,@"STO_CUDA_ENTRY STV_DEFAULT"
_ZN7cutlass13device_kernelINS_4gemm6kernel13GemmUniversalIN4cute5tupleIJiiiiEEENS1_10collective13CollectiveMmaINS1_34MainloopSm90TmaGmmaWarpSpecializedILi14ENS5_IJNS4_1CILi2EEESB_NSA_ILi1EEEEEENS1_32KernelTmaWarpSpecializedPingpongEEENS5_IJNSA_ILi64EEESG_NSA_ILi32EEEEEENS_10tfloat32_tENS5_IJlSC_lEEESJ_SK_NS4_8TiledMMAINS4_8MMA_AtomIJNS4_4SM904GMMA29MMA_64x64x8_F32TF32TF32_SS_TNILNSO_7ScaleInE1ELSQ_1EEEEEENS4_6LayoutINS5_IJSC_SC_SC_EEENS5_IJNSA_ILi0EEESV_SV_EEEEENS5_IJNS4_10UnderscoreESY_SY_EEEEENS4_23SM90_TMA_LOAD_MULTICASTENS4_14ComposedLayoutINS4_7SwizzleILi3ELi4ELi3EEENS4_18smem_ptr_flag_bitsILi32EEENST_INS5_IJNSA_ILi8EEESH_EEENS5_IJSH_SC_EEEEEEEvNS4_8identityES11_S1B_vS1C_EENS_8epilogue10collective6detail29Sm90TmaWarpSpecializedAdapterINS1F_15DefaultEpilogueISJ_SK_SK_NS1E_6thread17LinearCombinationISJ_Li1EffLNS1J_9ScaleType4KindE0ELNS_15FloatRoundStyleE2ESJ_EENS1_15EpilogueDefaultEEEEEvvEEEEvNT_6ParamsE:
[----:B------:R-:W0:Y:S02]  /*0000*/  LDC R1, c[0x0][0x28] ;  /* 0x00000a00ff017b82 */ /* 0x000e240000000800 */
[----:B0-----:R-:W-:Y:S01]  /*0010*/  VIADD R1, R1, 0xfffffff8 ;  /* 0xfffffff801017836 */ /* 0x001fe20000000000 */
[----:B------:R-:W0:Y:S01]  /*0020*/  S2R R4, SR_TID.X ;  /* 0x0000000000047919 */ /* 0x000e220000002100 */
[----:B------:R-:W-:Y:S01]  /*0030*/  ELECT P0, URZ, PT ;  /* 0x00000000003f782f */ /* 0x000fe20003800000 */
[----:B------:R-:W-:Y:S01]  /*0040*/  BSSY B0, `(.L_x_0) ;  /* 0x000000f000007945 */ /* 0x000fe20003800000 */
[--C-:B0-----:R-:W-:Y:S02]  /*0050*/  SHF.R.U32.HI R2, RZ, 0x5, R4.reuse ;  /* 0x00000005ff027819 */ /* 0x101fe40000011604 */
[----:B------:R-:W-:-:S03]  /*0060*/  SHF.R.U32.HI R7, RZ, 0x7, R4 ;  /* 0x00000007ff077819 */ /* 0x000fc60000011604 */
[----:B------:R-:W0:Y:S04]  /*0070*/  SHFL.IDX PT, R5, R2, RZ, 0x1f ;  /* 0x00001fff02057589 */ /* 0x000e2800000e0000 */
[----:B------:R1:W2:Y:S01]  /*0080*/  SHFL.IDX PT, R10, R7, RZ, 0x1f ;  /* 0x00001fff070a7589 */ /* 0x0002a200000e0000 */
[----:B0-----:R-:W-:-:S13]  /*0090*/  ISETP.NE.OR P0, PT, R5, RZ, !P0 ;  /* 0x000000ff0500720c */ /* 0x001fda0004705670 */
[----:B-12---:R-:W-:Y:S05]  /*00a0*/  @P0 BRA `(.L_x_1) ;  /* 0x0000000000200947 */ /* 0x006fea0003800000 */
[----:B------:R-:W-:Y:S02]  /*00b0*/  ULDC.64 UR4, c[0x0][0x198] ;  /* 0x0000660000047ab9 */ /* 0x000fe40000000a00 */
[----:B------:R-:W-:Y:S02]  /*00c0*/  UIADD3 UR6, UP0, UR4, 0xf0, URZ ;  /* 0x000000f004067890 */ /* 0x000fe4000ff1e03f */
[----:B------:R-:W-:Y:S02]  /*00d0*/  UIADD3 UR4, UP1, UR4, 0x1f0, URZ ;  /* 0x000001f004047890 */ /* 0x000fe4000ff3e03f */
[----:B------:R-:W-:Y:S02]  /*00e0*/  UIADD3.X UR7, URZ, UR5, URZ, UP0, !UPT ;  /* 0x000000053f077290 */ /* 0x000fe400087fe43f */
[----:B------:R-:W-:-:S07]  /*00f0*/  UIADD3.X UR5, URZ, UR5, URZ, UP1, !UPT ;  /* 0x000000053f057290 */ /* 0x000fce0008ffe43f */
[----:B------:R0:W-:Y:S02]  /*0100*/  UTMACCTL.PF [UR6] ;  /* 0x00000000060079b9 */ /* 0x0001e40008040000 */
[----:B------:R0:W-:Y:S02]  /*0110*/  UTMACCTL.PF [UR4] ;  /* 0x00000000040079b9 */ /* 0x0001e40008040000 */
[----:B0-----:R-:W-:Y:S01]  /*0120*/  NOP ;  /* 0x0000000000007918 */ /* 0x001fe20000000000 */
.L_x_1:
[----:B------:R-:W-:Y:S05]  /*0130*/  BSYNC B0 ;  /* 0x0000000000007941 */ /* 0x000fea0003800000 */
.L_x_0:
[----:B------:R-:W0:Y:S01]  /*0140*/  SHFL.IDX PT, R8, R2, RZ, 0x1f ;  /* 0x00001fff02087589 */ /* 0x000e2200000e0000 */
[----:B------:R-:W-:-:S04]  /*0150*/  SHF.R.S32.HI R3, RZ, 0x1f, R4 ;  /* 0x0000001fff037819 */ /* 0x000fc80000011404 */
[----:B------:R-:W-:Y:S02]  /*0160*/  LEA.HI R3, R3, R4, RZ, 0x7 ;  /* 0x0000000403037211 */ /* 0x000fe400078f38ff */
[----:B0-----:R-:W-:-:S13]  /*0170*/  ISETP.NE.AND P0, PT, R8, RZ, PT ;  /* 0x000000ff0800720c */ /* 0x001fda0003f05270 */
[----:B------:R-:W-:Y:S05]  /*0180*/  @P0 BRA `(.L_x_2) ;  /* 0x0000000000b40947 */ /* 0x000fea0003800000 */
[----:B------:R-:W-:Y:S01]  /*0190*/  ELECT P0, URZ, PT ;  /* 0x00000000003f782f */ /* 0x000fe20003800000 */
[----:B------:R-:W-:-:S12]  /*01a0*/  BSSY B0, `(.L_x_2) ;  /* 0x000002b000007945 */ /* 0x000fd80003800000 */
[----:B------:R-:W-:Y:S05]  /*01b0*/  @!P0 BRA `(.L_x_3) ;  /* 0x0000000000a48947 */ /* 0x000fea0003800000 */
[----:B------:R-:W0:Y:S01]  /*01c0*/  S2UR UR8, SR_CgaCtaId ;  /* 0x00000000000879c3 */ /* 0x000e220000008800 */
[----:B------:R-:W-:Y:S01]  /*01d0*/  UMOV UR4, 0x400 ;  /* 0x0000040000047882 */ /* 0x000fe20000000000 */
[----:B------:R-:W-:Y:S01]  /*01e0*/  UMOV UR5, 0x1 ;  /* 0x0000000100057882 */ /* 0x000fe20000000000 */
[----:B------:R-:W-:Y:S02]  /*01f0*/  UMOV UR6, 0x3 ;  /* 0x0000000300067882 */ /* 0x000fe40000000000 */
[----:B------:R-:W-:-:S04]  /*0200*/  UIADD3 UR6, -UR6, 0x100000, URZ ;  /* 0x0010000006067890 */ /* 0x000fc8000fffe13f */
[----:B------:R-:W-:Y:S02]  /*0210*/  USHF.L.U32 UR7, UR6, 0xb, URZ ;  /* 0x0000000b06077899 */ /* 0x000fe4000800063f */
[----:B------:R-:W-:Y:S02]  /*0220*/  USHF.L.U32 UR6, UR6, 0x1, URZ ;  /* 0x0000000106067899 */ /* 0x000fe4000800063f */
[----:B0-----:R-:W-:Y:S02]  /*0230*/  ULEA UR8, UR8, UR4, 0x18 ;  /* 0x0000000408087291 */ /* 0x001fe4000f8ec03f */
[----:B------:R-:W-:-:S04]  /*0240*/  UIADD3 UR4, -UR5, 0x100000, URZ ;  /* 0x0010000005047890 */ /* 0x000fc8000fffe13f */
[----:B------:R-:W-:Y:S02]  /*0250*/  USHF.L.U32 UR5, UR4, 0xb, URZ ;  /* 0x0000000b04057899 */ /* 0x000fe4000800063f */
[----:B------:R-:W-:Y:S01]  /*0260*/  USHF.L.U32 UR4, UR4, 0x1, URZ ;  /* 0x0000000104047899 */ /* 0x000fe2000800063f */
[----:B------:R-:W0:Y:S11]  /*0270*/  FENCE.VIEW.ASYNC.S ;  /* 0x00000000000073c6 */ /* 0x000e360000000000 */
[----:B0-----:R0:W1:Y:S01]  /*0280*/  SYNCS.EXCH.64 URZ, [UR8], UR4 ;  /* 0x00000004083f75b2 */ /* 0x0010620008000100 */
[----:B------:R0:W2:Y:S01]  /*0290*/  SYNCS.EXCH.64 URZ, [UR8+0x70], UR6 ;  /* 0x00007006083f75b2 */ /* 0x0000a20008000100 */
[----:B------:R0:W3:Y:S01]  /*02a0*/  SYNCS.EXCH.64 URZ, [UR8+0x8], UR4 ;  /* 0x00000804083f75b2 */ /* 0x0000e20008000100 */
[----:B------:R0:W4:Y:S01]  /*02b0*/  SYNCS.EXCH.64 URZ, [UR8+0x78], UR6 ;  /* 0x00007806083f75b2 */ /* 0x0001220008000100 */
[----:B------:R0:W0:Y:S01]  /*02c0*/  SYNCS.EXCH.64 URZ, [UR8+0x10], UR4 ;  /* 0x00001004083f75b2 */ /* 0x0000220008000100 */
        /* <DEDUP_REMOVED lines=23> */
[----:B-1234-:R-:W-:Y:S01]  /*0440*/  NOP ;  /* 0x0000000000007918 */ /* 0x01efe20000000000 */
.L_x_3:
[----:B0-----:R-:W-:Y:S05]  /*0450*/  BSYNC B0 ;  /* 0x0000000000007941 */ /* 0x001fea0003800000 */
.L_x_2:
[----:B------:R-:W0:Y:S01]  /*0460*/  SHFL.IDX PT, R13, R2, RZ, 0x1f ;  /* 0x00001fff020d7589 */ /* 0x000e2200000e0000 */
[----:B------:R-:W1:Y:S01]  /*0470*/  S2UR UR12, SR_CTAID.X ;  /* 0x00000000000c79c3 */ /* 0x000e620000002500 */
[----:B------:R-:W-:Y:S02]  /*0480*/  LOP3.LUT R3, R3, 0xffffff80, RZ, 0xc0, !PT ;  /* 0xffffff8003037812 */ /* 0x000fe400078ec0ff */
[----:B------:R-:W-:Y:S01]  /*0490*/  ELECT P0, URZ, PT ;  /* 0x00000000003f782f */ /* 0x000fe20003800000 */
[----:B------:R2:W3:Y:S01]  /*04a0*/  SHFL.IDX PT, R12, R2, RZ, 0x1f ;  /* 0x00001fff020c7589 */ /* 0x0004e200000e0000 */
[----:B------:R-:W-:Y:S01]  /*04b0*/  ELECT P1, URZ, PT ;  /* 0x00000000003f782f */ /* 0x000fe20003820000 */
[----:B------:R-:W-:Y:S01]  /*04c0*/  NOP ;  /* 0x0000000000007918 */ /* 0x000fe20000000000 */
[----:B------:R-:W-:Y:S01]  /*04d0*/  IMAD.IADD R3, R4, 0x1, -R3 ;  /* 0x0000000104037824 */ /* 0x000fe200078e0a03 */
[----:B------:R-:W4:Y:S01]  /*04e0*/  S2R R6, SR_CTAID.Y ;  /* 0x0000000000067919 */ /* 0x000f220000002600 */
[----:B------:R-:W-:Y:S01]  /*04f0*/  ULDC UR4, c[0x0][0x150] ;  /* 0x0000540000047ab9 */ /* 0x000fe20000000800 */
[----:B------:R-:W5:Y:S01]  /*0500*/  LDC R14, c[0x0][0x144] ;  /* 0x00005100ff0e7b82 */ /* 0x000f620000000800 */
[----:B------:R-:W-:Y:S01]  /*0510*/  UMOV UR11, 0x80 ;  /* 0x00000080000b7882 */ /* 0x000fe20000000000 */
[----:B------:R-:W-:Y:S01]  /*0520*/  SHF.R.S32.HI R0, RZ, 0x1f, R3 ;  /* 0x0000001fff007819 */ /* 0x000fe20000011403 */
[----:B------:R-:W-:Y:S01]  /*0530*/  NOP ;  /* 0x0000000000007918 */ /* 0x000fe20000000000 */
[C---:B------:R-:W-:Y:S01]  /*0540*/  VIADD R35, R10.reuse, 0xffffffff ;  /* 0xffffffff0a237836 */ /* 0x040fe20000000000 */
[----:B------:R-:W-:Y:S01]  /*0550*/  ISETP.NE.AND P4, PT, R10, RZ, PT ;  /* 0x000000ff0a00720c */ /* 0x000fe20003f85270 */
[----:B------:R-:W-:Y:S01]  /*0560*/  IMAD.MOV.U32 R57, RZ, RZ, 0x1 ;  /* 0x00000001ff397424 */ /* 0x000fe200078e00ff */
[----:B------:R-:W-:Y:S01]  /*0570*/  LEA.HI R9, R0, R3, RZ, 0x3 ;  /* 0x0000000300097211 */ /* 0x000fe200078f18ff */
[----:B------:R-:W5:Y:S01]  /*0580*/  LDC R15, c[0x0][0x140] ;  /* 0x00005000ff0f7b82 */ /* 0x000f620000000800 */
[----:B------:R-:W-:-:S02]  /*0590*/  ISETP.GE.U32.AND P6, PT, R35, 0x2, PT ;  /* 0x000000022300780c */ /* 0x000fc40003fc6070 */
[--C-:B------:R-:W-:Y:S02]  /*05a0*/  SHF.R.S32.HI R11, RZ, 0x3, R9.reuse ;  /* 0x00000003ff0b7819 */ /* 0x100fe40000011409 */
[----:B--2---:R-:W-:Y:S02]  /*05b0*/  SHF.R.S32.HI R2, RZ, 0x1f, R9 ;  /* 0x0000001fff027819 */ /* 0x004fe40000011409 */
[----:B------:R-:W-:Y:S01]  /*05c0*/  SHF.R.S32.HI R9, RZ, 0x1f, R8 ;  /* 0x0000001fff097819 */ /* 0x000fe20000011408 */
[----:B------:R-:W2:Y:S01]  /*05d0*/  LDC R25, c[0x0][0x148] ;  /* 0x00005200ff197b82 */ /* 0x000ea20000000800 */
[----:B0-----:R-:W-:Y:S02]  /*05e0*/  ISETP.NE.OR P0, PT, R13, RZ, !P0 ;  /* 0x000000ff0d00720c */ /* 0x001fe40004705670 */
[----:B-1----:R-:W-:Y:S02]  /*05f0*/  I2FP.F32.U32 R13, UR12 ;  /* 0x0000000c000d7c45 */ /* 0x002fe40008201000 */
[----:B------:R-:W-:-:S02]  /*0600*/  LEA.HI R2, R2, R11, RZ, 0x2 ;  /* 0x0000000b02027211 */ /* 0x000fc400078f10ff */
[----:B------:R-:W-:Y:S01]  /*0610*/  LEA.HI R9, R9, R8, RZ, 0x2 ;  /* 0x0000000809097211 */ /* 0x000fe200078f10ff */
[----:B------:R-:W-:Y:S01]  /*0620*/  FMUL R13, R13, UR4 ;  /* 0x000000040d0d7c20 */ /* 0x000fe20008400000 */
[----:B---3--:R-:W-:Y:S01]  /*0630*/  ISETP.NE.OR P1, PT, R12, RZ, !P1 ;  /* 0x000000ff0c00720c */ /* 0x008fe20004f25670 */
[----:B------:R-:W-:Y:S01]  /*0640*/  ULDC UR4, c[0x0][0x154] ;  /* 0x0000550000047ab9 */ /* 0x000fe20000000800 */
[----:B------:R-:W-:Y:S02]  /*0650*/  LOP3.LUT R12, R2, 0xfffffffc, RZ, 0xc0, !PT ;  /* 0xfffffffc020c7812 */ /* 0x000fe400078ec0ff */
[----:B------:R-:W-:Y:S01]  /*0660*/  LOP3.LUT R9, R9, 0x3ffffffc, RZ, 0xc0, !PT ;  /* 0x3ffffffc09097812 */ /* 0x000fe200078ec0ff */
[----:B------:R-:W0:Y:S01]  /*0670*/  F2I.U32.TRUNC.NTZ R13, R13 ;  /* 0x0000000d000d7305 */ /* 0x000e22000020f000 */
[----:B------:R-:W-:Y:S01]  /*0680*/  SHF.R.S32.HI R2, RZ, 0x1f, R5 ;  /* 0x0000001fff027819 */ /* 0x000fe20000011405 */
[----:B------:R-:W-:Y:S01]  /*0690*/  IMAD.IADD R12, R11, 0x1, -R12 ;  /* 0x000000010b0c7824 */ /* 0x000fe200078e0a0c */
[----:B------:R-:W-:Y:S01]  /*06a0*/  VOTEU.ALL UP1, P0 ;  /* 0x00000000003f7886 */ /* 0x000fe20000020000 */
[----:B------:R-:W-:Y:S01]  /*06b0*/  IMAD.IADD R9, R8, 0x1, -R9 ;  /* 0x0000000108097824 */ /* 0x000fe200078e0a09 */
[----:B------:R-:W-:Y:S01]  /*06c0*/  LEA.HI R2, R2, R5, RZ, 0x2 ;  /* 0x0000000502027211 */ /* 0x000fe200078f10ff */
[----:B------:R-:W-:Y:S01]  /*06d0*/  VOTEU.ALL UP0, P0 ;  /* 0x00000000003f7886 */ /* 0x000fe20000000000 */
[----:B----4-:R-:W-:Y:S01]  /*06e0*/  I2FP.F32.U32 R8, R6 ;  /* 0x0000000600087245 */ /* 0x010fe20000201000 */
[----:B------:R-:W-:Y:S01]  /*06f0*/  IMAD R9, R9, 0x4, R12 ;  /* 0x0000000409097824 */ /* 0x000fe200078e020c */
[----:B------:R-:W-:Y:S01]  /*0700*/  LOP3.LUT R2, R2, 0xfffffffc, RZ, 0xc0, !PT ;  /* 0xfffffffc02027812 */ /* 0x000fe200078ec0ff */
[----:B------:R-:W-:Y:S01]  /*0710*/  VOTEU.ALL UP2, P1 ;  /* 0x00000000003f7886 */ /* 0x000fe20000840000 */
[----:B------:R-:W1:Y:S01]  /*0720*/  @!UP1 S2UR UR7, SR_CgaCtaId ;  /* 0x00000000000799c3 */ /* 0x000e620000008800 */
[----:B------:R-:W-:Y:S01]  /*0730*/  FMUL R8, R8, UR4 ;  /* 0x0000000408087c20 */ /* 0x000fe20008400000 */
[----:B------:R-:W-:Y:S01]  /*0740*/  IMAD.SHL.U32 R56, R9, 0x4, RZ ;  /* 0x0000000409387824 */ /* 0x000fe200078e00ff */
[----:B------:R-:W-:Y:S01]  /*0750*/  UMOV UR4, 0x20 ;  /* 0x0000002000047882 */ /* 0x000fe20000000000 */
[----:B------:R-:W-:Y:S01]  /*0760*/  IMAD.IADD R5, R5, 0x1, -R2 ;  /* 0x0000000105057824 */ /* 0x000fe200078e0a02 */
[----:B------:R-:W-:Y:S01]  /*0770*/  LEA.HI R2, R9, R9, RZ, 0x1 ;  /* 0x0000000909027211 */ /* 0x000fe200078f08ff */
[----:B0-----:R-:W-:Y:S01]  /*0780*/  IMAD.MOV R13, RZ, RZ, -R13 ;  /* 0x000000ffff0d7224 */ /* 0x001fe200078e0a0d */
[----:B------:R-:W0:Y:S01]  /*0790*/  F2I.U32.TRUNC.NTZ R8, R8 ;  /* 0x0000000800087305 */ /* 0x000e22000020f000 */
[----:B------:R-:W3:Y:S01]  /*07a0*/  @!UP2 S2UR UR10, SR_CgaCtaId ;  /* 0x00000000000aa9c3 */ /* 0x000ee20000008800 */
[----:B------:R-:W-:Y:S01]  /*07b0*/  LOP3.LUT R2, R2, 0xfffffffe, RZ, 0xc0, !PT ;  /* 0xfffffffe02027812 */ /* 0x000fe200078ec0ff */
[----:B-----5:R-:W-:Y:S01]  /*07c0*/  IMAD R21, R14, R13, UR12 ;  /* 0x0000000c0e157e24 */ /* 0x020fe2000f8e020d */
[----:B------:R-:W-:Y:S01]  /*07d0*/  @!UP1 UMOV UR6, 0x400 ;  /* 0x0000040000069882 */ /* 0x000fe20000000000 */
[----:B------:R-:W-:-:S04]  /*07e0*/  @!UP1 UIADD3 UR4, -UR4, 0x100000, URZ ;  /* 0x0010000004049890 */ /* 0x000fc8000fffe13f */
[----:B------:R-:W-:Y:S02]  /*07f0*/  @!UP1 USHF.L.U32 UR5, UR4, 0xb, URZ ;  /* 0x0000000b04059899 */ /* 0x000fe4000800063f */
[----:B------:R-:W-:Y:S01]  /*0800*/  @!UP1 USHF.L.U32 UR4, UR4, 0x1, URZ ;  /* 0x0000000104049899 */ /* 0x000fe2000800063f */
[C---:B------:R-:W-:Y:S01]  /*0810*/  LOP3.LUT R56, R9.reuse, 0xc, R56, 0x78, !PT ;  /* 0x0000000c09387812 */ /* 0x040fe200078e7838 */
[----:B------:R-:W-:Y:S01]  /*0820*/  IMAD.IADD R2, R9, 0x1, -R2 ;  /* 0x0000000109027824 */ /* 0x000fe200078e0a02 */
[----:B------:R-:W-:Y:S01]  /*0830*/  @!UP2 UMOV UR9, 0x400 ;  /* 0x000004000009a882 */ /* 0x000fe20000000000 */
[----:B------:R-:W-:Y:S01]  /*0840*/  VOTEU.ALL UP3, P1 ;  /* 0x00000000003f7886 */ /* 0x000fe20000860000 */
[----:B------:R-:W-:Y:S01]  /*0850*/  VOTEU.ALL UP4, P1 ;  /* 0x00000000003f7886 */ /* 0x000fe20000880000 */
[----:B------:R-:W-:Y:S01]  /*0860*/  VOTEU.ALL UP5, P1 ;  /* 0x00000000003f7886 */ /* 0x000fe200008a0000 */
[----:B------:R-:W-:Y:S01]  /*0870*/  ISETP.NE.AND P3, PT, R2, R21, PT ;  /* 0x000000150200720c */ /* 0x000fe20003f65270 */
[----:B------:R4:W4:Y:S01]  /*0880*/  SHFL.IDX PT, R14, R7, RZ, 0x1f ;  /* 0x00001fff070e7589 */ /* 0x00092200000e0000 */
[----:B------:R-:W-:Y:S01]  /*0890*/  ISETP.EQ.U32.AND P2, PT, R15, 0x1, PT ;  /* 0x000000010f00780c */ /* 0x000fe20003f42070 */
[----:B0-----:R-:W-:Y:S01]  /*08a0*/  IMAD.MOV R20, RZ, RZ, -R8 ;  /* 0x000000ffff147224 */ /* 0x001fe200078e0a08 */
[----:B-1----:R-:W-:-:S02]  /*08b0*/  @!UP1 ULEA UR8, UR7, UR6, 0x18 ;  /* 0x0000000607089291 */ /* 0x002fc4000f8ec03f */
[----:B------:R-:W-:-:S04]  /*08c0*/  @!UP2 UIADD3 UR6, -UR11, 0x100000, URZ ;  /* 0x001000000b06a890 */ /* 0x000fc8000fffe13f */
[----:B------:R-:W-:Y:S02]  /*08d0*/  @!UP2 USHF.L.U32 UR7, UR6, 0xb, URZ ;  /* 0x0000000b0607a899 */ /* 0x000fe4000800063f */
[----:B------:R-:W-:Y:S01]  /*08e0*/  @!UP2 USHF.L.U32 UR6, UR6, 0x1, URZ ;  /* 0x000000010606a899 */ /* 0x000fe2000800063f */
[----:B--2---:R-:W-:Y:S01]  /*08f0*/  IMAD R9, R25, R20, R6 ;  /* 0x0000001419097224 */ /* 0x004fe200078e0206 */
[----:B------:R-:W-:Y:S01]  /*0900*/  VOTEU.ALL UP1, P0 ;  /* 0x00000000003f7886 */ /* 0x000fe20000020000 */
[----:B------:R-:W-:Y:S01]  /*0910*/  LOP3.LUT P0, RZ, R3, 0x7, RZ, 0xc0, !PT ;  /* 0x0000000703ff7812 */ /* 0x000fe2000780c0ff */
[----:B---3--:R-:W-:Y:S01]  /*0920*/  @!UP2 ULEA UR9, UR10, UR9, 0x18 ;  /* 0x000000090a09a291 */ /* 0x008fe2000f8ec03f */
[----:B------:R-:W-:Y:S01]  /*0930*/  @P3 LEA.HI R2, R56, R56, RZ, 0x1 ;  /* 0x0000003838023211 */ /* 0x000fe200078f08ff */
[----:B------:R-:W-:Y:S01]  /*0940*/  VOTEU.ALL UP2, P1 ;  /* 0x00000000003f7886 */ /* 0x000fe20000840000 */
[----:B------:R-:W-:Y:S01]  /*0950*/  ISETP.NE.AND P1, PT, R5, 0x3, PT ;  /* 0x000000030500780c */ /* 0x000fe20003f25270 */
[----:B------:R-:W0:Y:S02]  /*0960*/  FENCE.VIEW.ASYNC.S ;  /* 0x00000000000073c6 */ /* 0x000e240000000000 */
[----:B0-----:R0:W1:Y:S01]  /*0970*/  @!UP0 SYNCS.EXCH.64 URZ, [UR8+0x110], UR4 ;  /* 0x00011004083f85b2 */ /* 0x0010620008000100 */
[----:B------:R-:W-:-:S02]  /*0980*/  @P3 SHF.R.S32.HI R2, RZ, 0x1, R2 ;  /* 0x00000001ff023819 */ /* 0x000fc40000011402 */
[----:B------:R-:W-:Y:S02]  /*0990*/  ISETP.EQ.OR P1, PT, R5, RZ, !P1 ;  /* 0x000000ff0500720c */ /* 0x000fe40004f22670 */
[----:B------:R-:W-:Y:S02]  /*09a0*/  @P3 ISETP.NE.AND P5, PT, R2, R9, PT ;  /* 0x000000090200320c */ /* 0x000fe40003fa5270 */
[----:B------:R-:W-:Y:S02]  /*09b0*/  ISETP.LT.U32.AND P0, PT, R56, 0x4, !P0 ;  /* 0x000000043800780c */ /* 0x000fe40004701070 */
[----:B------:R-:W-:Y:S02]  /*09c0*/  ISETP.EQ.AND P1, PT, R10, RZ, P1 ;  /* 0x000000ff0a00720c */ /* 0x000fe40000f22270 */
[----:B------:R-:W-:Y:S02]  /*09d0*/  SEL R2, RZ, 0x1, !P0 ;  /* 0x00000001ff027807 */ /* 0x000fe40004000000 */
[----:B------:R-:W-:-:S02]  /*09e0*/  @P3 SEL R57, RZ, 0x1, P5 ;  /* 0x00000001ff393807 */ /* 0x000fc40002800000 */
[----:B------:R-:W-:Y:S01]  /*09f0*/  SEL R16, RZ, 0x1, !P1 ;  /* 0x00000001ff107807 */ /* 0x000fe20004800000 */
[----:B------:R0:W2:Y:S01]  /*0a00*/  @!UP1 SYNCS.EXCH.64 URZ, [UR8+0x118], UR4 ;  /* 0x00011804083f95b2 */ /* 0x0000a20008000100 */
[----:B------:R-:W-:Y:S01]  /*0a10*/  NOP ;  /* 0x0000000000007918 */ /* 0x000fe20000000000 */
[----:B------:R-:W-:Y:S02]  /*0a20*/  LOP3.LUT R57, R57, R2, RZ, 0xc0, !PT ;  /* 0x0000000239397212 */ /* 0x000fe400078ec0ff */
[----:B------:R-:W-:Y:S01]  /*0a30*/  SEL R16, R16, 0x2, P6 ;  /* 0x0000000210107807 */ /* 0x000fe20003000000 */
[----:B------:R0:W3:Y:S01]  /*0a40*/  @!UP2 SYNCS.EXCH.64 URZ, [UR9+0xf0], UR6 ;  /* 0x0000f006093fa5b2 */ /* 0x0000e20008000100 */
[----:B------:R0:W0:Y:S01]  /*0a50*/  @!UP3 SYNCS.EXCH.64 URZ, [UR9+0xf8], UR6 ;  /* 0x0000f806093fb5b2 */ /* 0x0000220008000100 */
[----:B------:R0:W0:Y:S01]  /*0a60*/  @!UP4 SYNCS.EXCH.64 URZ, [UR9+0x100], UR6 ;  /* 0x00010006093fc5b2 */ /* 0x0000220008000100 */
[----:B------:R0:W0:Y:S01]  /*0a70*/  @!UP5 SYNCS.EXCH.64 URZ, [UR9+0x108], UR6 ;  /* 0x00010806093fd5b2 */ /* 0x0000220008000100 */
[----:B------:R-:W-:Y:S01]  /*0a80*/  NOP ;  /* 0x0000000000007918 */ /* 0x000fe20000000000 */
[----:B-1--4-:R-:W-:Y:S05]  /*0a90*/  @!P2 BRA `(.L_x_4) ;  /* 0x000000000008a947 */ /* 0x012fea0003800000 */
[----:B0-23--:R-:W-:Y:S01]  /*0aa0*/  UCGABAR_ARV ;  /* 0x00000000000079c7 */ /* 0x00dfe20008000000 */
[----:B------:R-:W-:Y:S05]  /*0ab0*/  BRA `(.L_x_5) ;  /* 0x0000000000047947 */ /* 0x000fea0003800000 */
.L_x_4:
[----:B0-23--:R-:W-:Y:S01]  /*0ac0*/  NOP ;  /* 0x0000000000007918 */ /* 0x00dfe20000000000 */
.L_x_5:
[----:B------:R-:W-:Y:S01]  /*0ad0*/  ULDC.64 UR4, c[0x0][0x598] ;  /* 0x0001660000047ab9 */ /* 0x000fe20000000a00 */
[----:B------:R-:W-:Y:S01]  /*0ae0*/  ULDC.64 UR36, c[0x0][0x208] ;  /* 0x0000820000247ab9 */ /* 0x000fe20000000a00 */
[----:B------:R-:W-:-:S04]  /*0af0*/  ISETP.NE.U32.AND P0, PT, RZ, UR4, PT ;  /* 0x00000004ff007c0c */ /* 0x000fc8000bf05070 */
[----:B------:R-:W-:-:S13]  /*0b00*/  ISETP.NE.AND.EX P0, PT, RZ, UR5, PT, P0 ;  /* 0x00000005ff007c0c */ /* 0x000fda000bf05300 */
[----:B------:R-:W-:Y:S05]  /*0b10*/  @!P0 BRA `(.L_x_6) ;  /* 0x00000000001c8947 */ /* 0x000fea0003800000 */
[----:B------:R-:W0:Y:S02]  /*0b20*/  LDC.64 R8, c[0x0][0x598] ;  /* 0x00016600ff087b82 */ /* 0x000e240000000a00 */
[----:B0-----:R-:W2:Y:S02]  /*0b30*/  LDG.E.64 R8, desc[UR36][R8.64] ;  /* 0x0000002408087981 */ /* 0x001ea4000c1e1b00 */
[----:B--2---:R-:W-:-:S04]  /*0b40*/  ISETP.NE.U32.AND P0, PT, R8, RZ, PT ;  /* 0x000000ff0800720c */ /* 0x004fc80003f05070 */
[----:B------:R-:W-:-:S13]  /*0b50*/  ISETP.NE.AND.EX P0, PT, R9, RZ, PT, P0 ;  /* 0x000000ff0900720c */ /* 0x000fda0003f05300 */
[----:B------:R-:W-:Y:S05]  /*0b60*/  @!P0 BRA `(.L_x_6) ;  /* 0x0000000000088947 */ /* 0x000fea0003800000 */
[----:B------:R0:W5:Y:S01]  /*0b70*/  LD.E R58, desc[UR36][R8.64] ;  /* 0x00000024083a7980 */ /* 0x000162000c101900 */
[----:B------:R-:W-:Y:S05]  /*0b80*/  BRA `(.L_x_7) ;  /* 0x0000000000247947 */ /* 0x000fea0003800000 */
.L_x_6:
[----:B------:R-:W-:Y:S02]  /*0b90*/  ULDC.64 UR4, c[0x0][0x588] ;  /* 0x0001620000047ab9 */ /* 0x000fe40000000a00 */
[----:B------:R-:W-:-:S04]  /*0ba0*/  ISETP.NE.U32.AND P0, PT, RZ, UR4, PT ;  /* 0x00000004ff007c0c */ /* 0x000fc8000bf05070 */
[----:B------:R-:W-:-:S13]  /*0bb0*/  ISETP.NE.AND.EX P0, PT, RZ, UR5, PT, P0 ;  /* 0x00000005ff007c0c */ /* 0x000fda000bf05300 */
[----:B------:R-:W-:Y:S05]  /*0bc0*/  @!P0 BRA `(.L_x_8) ;  /* 0x00000000000c8947 */ /* 0x000fea0003800000 */
[----:B------:R-:W0:Y:S02]  /*0bd0*/  LDC.64 R58, c[0x0][0x588] ;  /* 0x00016200ff3a7b82 */ /* 0x000e240000000a00 */
[----:B0-----:R1:W5:Y:S01]  /*0be0*/  LDG.E R58, desc[UR36][R58.64] ;  /* 0x000000243a3a7981 */ /* 0x001362000c1e1900 */
[----:B------:R-:W-:Y:S05]  /*0bf0*/  BRA `(.L_x_7) ;  /* 0x0000000000087947 */ /* 0x000fea0003800000 */
.L_x_8:
[----:B------:R-:W-:Y:S02]  /*0c00*/  ULDC UR4, c[0x0][0x580] ;  /* 0x0001600000047ab9 */ /* 0x000fe40000000800 */
[----:B------:R-:W-:-:S07]  /*0c10*/  IMAD.U32 R58, RZ, RZ, UR4 ;  /* 0x00000004ff3a7e24 */ /* 0x000fce000f8e00ff */
.L_x_7:
[----:B------:R-:W-:Y:S02]  /*0c20*/  ULDC.64 UR4, c[0x0][0x5a0] ;  /* 0x0001680000047ab9 */ /* 0x000fe40000000a00 */
[----:B------:R-:W-:-:S04]  /*0c30*/  ISETP.NE.U32.AND P0, PT, RZ, UR4, PT ;  /* 0x00000004ff007c0c */ /* 0x000fc8000bf05070 */
[----:B------:R-:W-:-:S13]  /*0c40*/  ISETP.NE.AND.EX P0, PT, RZ, UR5, PT, P0 ;  /* 0x00000005ff007c0c */ /* 0x000fda000bf05300 */
[----:B------:R-:W-:Y:S05]  /*0c50*/  @!P0 BRA `(.L_x_9) ;  /* 0x00000000001c8947 */ /* 0x000fea0003800000 */
[----:B0-----:R-:W0:Y:S02]  /*0c60*/  LDC.64 R8, c[0x0][0x5a0] ;  /* 0x00016800ff087b82 */ /* 0x001e240000000a00 */
[----:B0-----:R-:W2:Y:S02]  /*0c70*/  LDG.E.64 R8, desc[UR36][R8.64] ;  /* 0x0000002408087981 */ /* 0x001ea4000c1e1b00 */
[----:B--2---:R-:W-:-:S04]  /*0c80*/  ISETP.NE.U32.AND P0, PT, R8, RZ, PT ;  /* 0x000000ff0800720c */ /* 0x004fc80003f05070 */
[----:B------:R-:W-:-:S13]  /*0c90*/  ISETP.NE.AND.EX P0, PT, R9, RZ, PT, P0 ;  /* 0x000000ff0900720c */ /* 0x000fda0003f05300 */
[----:B------:R-:W-:Y:S05]  /*0ca0*/  @!P0 BRA `(.L_x_9) ;  /* 0x0000000000088947 */ /* 0x000fea0003800000 */
[----:B-1----:R0:W5:Y:S01]  /*0cb0*/  LD.E R59, desc[UR36][R8.64] ;  /* 0x00000024083b7980 */ /* 0x002162000c101900 */
[----:B------:R-:W-:Y:S05]  /*0cc0*/  BRA `(.L_x_10) ;  /* 0x0000000000247947 */ /* 0x000fea0003800000 */
.L_x_9:
[----:B------:R-:W-:Y:S02]  /*0cd0*/  ULDC.64 UR4, c[0x0][0x590] ;  /* 0x0001640000047ab9 */ /* 0x000fe40000000a00 */
[----:B------:R-:W-:-:S04]  /*0ce0*/  ISETP.NE.U32.AND P0, PT, RZ, UR4, PT ;  /* 0x00000004ff007c0c */ /* 0x000fc8000bf05070 */
[----:B------:R-:W-:-:S13]  /*0cf0*/  ISETP.NE.AND.EX P0, PT, RZ, UR5, PT, P0 ;  /* 0x00000005ff007c0c */ /* 0x000fda000bf05300 */
[----:B------:R-:W-:Y:S05]  /*0d00*/  @!P0 BRA `(.L_x_11) ;  /* 0x00000000000c8947 */ /* 0x000fea0003800000 */
[----:B0-----:R-:W1:Y:S02]  /*0d10*/  LDC.64 R8, c[0x0][0x590] ;  /* 0x00016400ff087b82 */ /* 0x001e640000000a00 */
[----:B-1----:R1:W5:Y:S01]  /*0d20*/  LDG.E R59, desc[UR36][R8.64] ;  /* 0x00000024083b7981 */ /* 0x002362000c1e1900 */
[----:B------:R-:W-:Y:S05]  /*0d30*/  BRA `(.L_x_10) ;  /* 0x0000000000087947 */ /* 0x000fea0003800000 */
.L_x_11:
[----:B------:R-:W-:Y:S02]  /*0d40*/  ULDC UR4, c[0x0][0x584] ;  /* 0x0001610000047ab9 */ /* 0x000fe40000000800 */
[----:B-1----:R-:W-:-:S07]  /*0d50*/  IMAD.U32 R59, RZ, RZ, UR4 ;  /* 0x00000004ff3b7e24 */ /* 0x002fce000f8e00ff */
.L_x_10:
[----:B------:R-:W2:Y:S01]  /*0d60*/  LDC R2, c[0x0][0x65c] ;  /* 0x00019700ff027b82 */ /* 0x000ea20000000800 */
[----:B------:R-:W-:Y:S01]  /*0d70*/  ULDC UR6, c[0x0][0x28c] ;  /* 0x0000a30000067ab9 */ /* 0x000fe20000000800 */
[----:B------:R-:W-:Y:S01]  /*0d80*/  ISETP.NE.AND P0, PT, R10, 0x2, PT ;  /* 0x000000020a00780c */ /* 0x000fe20003f05270 */
[----:B------:R-:W-:Y:S01]  /*0d90*/  UIADD3 UR6, UR6, 0x1f, URZ ;  /* 0x0000001f06067890 */ /* 0x000fe2000fffe03f */
[----:B01----:R-:W-:Y:S01]  /*0da0*/  IMAD.U32 R8, RZ, RZ, UR12 ;  /* 0x0000000cff087e24 */ /* 0x003fe2000f8e00ff */
[----:B------:R-:W-:Y:S01]  /*0db0*/  UMOV UR38, URZ ;  /* 0x0000003f00267c82 */ /* 0x000fe20008000000 */
[----:B------:R-:W-:Y:S01]  /*0dc0*/  IMAD.MOV.U32 R9, RZ, RZ, RZ ;  /* 0x000000ffff097224 */ /* 0x000fe200078e00ff */
[----:B------:R-:W-:Y:S01]  /*0dd0*/  USHF.R.S32.HI UR7, URZ, 0x1f, UR6 ;  /* 0x0000001f3f077899 */ /* 0x000fe20008011406 */
[----:B------:R-:W-:Y:S01]  /*0de0*/  UMOV UR39, URZ ;  /* 0x0000003f00277c82 */ /* 0x000fe20008000000 */
[----:B------:R-:W-:Y:S02]  /*0df0*/  ULDC.64 UR8, c[0x0][0x650] ;  /* 0x0001940000087ab9 */ /* 0x000fe40000000a00 */
[----:B------:R-:W-:-:S04]  /*0e00*/  ULEA.HI UR7, UR7, UR6, URZ, 0x5 ;  /* 0x0000000607077291 */ /* 0x000fc8000f8f283f */
[----:B------:R-:W-:Y:S01]  /*0e10*/  USHF.R.S32.HI UR40, URZ, 0x5, UR7 ;  /* 0x000000053f287899 */ /* 0x000fe20008011407 */
[----:B--2---:R-:W-:-:S13]  /*0e20*/  ISETP.NE.AND P1, PT, R2, 0x1, PT ;  /* 0x000000010200780c */ /* 0x004fda0003f25270 */
[----:B------:R-:W0:Y:S01]  /*0e30*/  @P1 LDC R19, c[0x0][0x10] ;  /* 0x00000400ff131b82 */ /* 0x000e220000000800 */
[----:B------:R-:W-:Y:S02]  /*0e40*/  @P1 IMAD.MOV.U32 R7, RZ, RZ, RZ ;  /* 0x000000ffff071224 */ /* 0x000fe400078e00ff */
[----:B------:R-:W-:-:S05]  /*0e50*/  @P1 IMAD.MOV.U32 R17, RZ, RZ, RZ ;  /* 0x000000ffff111224 */ /* 0x000fca00078e00ff */
[----:B------:R-:W1:Y:S01]  /*0e60*/  @!P1 LDC R11, c[0x0][0xc] ;  /* 0x00000300ff0b9b82 */ /* 0x000e620000000800 */
[----:B------:R-:W-:Y:S01]  /*0e70*/  ULDC UR4, c[0x0][0xc] ;  /* 0x0000030000047ab9 */ /* 0x000fe20000000800 */
[----:B------:R-:W-:Y:S02]  /*0e80*/  ULDC UR5, c[0x0][0x10] ;  /* 0x0000040000057ab9 */ /* 0x000fe40000000800 */
[----:B------:R-:W-:-:S04]  /*0e90*/  UIMAD.WIDE.U32 UR4, UR4, UR5, URZ ;  /* 0x00000005040472a5 */ /* 0x000fc8000f8e003f */
[----:B------:R-:W2:Y:S01]  /*0ea0*/  LDC R2, c[0x0][0x14] ;  /* 0x00000500ff027b82 */ /* 0x000ea20000000800 */
[----:B0-----:R-:W-:-:S04]  /*0eb0*/  @P1 IMAD.WIDE.U32 R18, R19, UR12, R6 ;  /* 0x0000000c13121c25 */ /* 0x001fc8000f8e0006 */
[----:B------:R-:W-:Y:S02]  /*0ec0*/  @P1 IMAD.IADD R17, R19, 0x1, R17 ;  /* 0x0000000113111824 */ /* 0x000fe400078e0211 */
[----:B-1----:R-:W-:-:S04]  /*0ed0*/  @!P1 IMAD.WIDE.U32 R8, R6, R11, R8 ;  /* 0x0000000b06089225 */ /* 0x002fc800078e0008 */
[----:B------:R-:W-:Y:S02]  /*0ee0*/  @!P1 IMAD.MOV.U32 R18, RZ, RZ, R8 ;  /* 0x000000ffff129224 */ /* 0x000fe400078e0008 */
[----:B------:R-:W-:Y:S02]  /*0ef0*/  @!P1 IMAD.MOV.U32 R17, RZ, RZ, R9 ;  /* 0x000000ffff119224 */ /* 0x000fe400078e0009 */
[----:B--2---:R-:W-:-:S04]  /*0f00*/  IMAD.WIDE.U32 R12, R2, UR4, RZ ;  /* 0x00000004020c7c25 */ /* 0x004fc8000f8e00ff */
[----:B------:R-:W-:Y:S01]  /*0f10*/  IMAD R23, R2, UR5, RZ ;  /* 0x0000000502177c24 */ /* 0x000fe2000f8e02ff */
[----:B------:R0:W-:Y:S03]  /*0f20*/  STL.64 [R1], R12 ;  /* 0x0000000c01007387 */ /* 0x0001e60000100a00 */
[----:B------:R-:W-:Y:S01]  /*0f30*/  IMAD.IADD R23, R13, 0x1, R23 ;  /* 0x000000010d177824 */ /* 0x000fe200078e0217 */
[----:B------:R-:W-:Y:S06]  /*0f40*/  @P0 BRA `(.L_x_12) ;  /* 0x0000000000240947 */ /* 0x000fec0003800000 */
[----:B------:R-:W-:Y:S01]  /*0f50*/  USHF.R.U32.HI UR4, URZ, 0x1, UR40 ;  /* 0x000000013f047899 */ /* 0x000fe20008011628 */
[----:B------:R-:W-:Y:S01]  /*0f60*/  IADD3 R18, P0, R18, R12, RZ ;  /* 0x0000000c12127210 */ /* 0x000fe20007f1e0ff */
[----:B------:R-:W-:Y:S02]  /*0f70*/  UISETP.GE.U32.AND UP0, UPT, UR40, 0xe, UPT ;  /* 0x0000000e2800788c */ /* 0x000fe4000bf06070 */
[----:B------:R-:W-:Y:S02]  /*0f80*/  UIMAD.WIDE.U32 UR4, UR4, -0x6db6db6d, URZ ;  /* 0x92492493040478a5 */ /* 0x000fe4000f8e003f */
[----:B------:R-:W-:Y:S01]  /*0f90*/  IMAD.X R17, R23, 0x1, R17, P0 ;  /* 0x0000000117117824 */ /* 0x000fe200000e0611 */
[----:B------:R-:W-:Y:S01]  /*0fa0*/  UMOV UR39, URZ ;  /* 0x0000003f00277c82 */ /* 0x000fe20008000000 */
[----:B------:R-:W-:-:S04]  /*0fb0*/  USHF.R.U32.HI UR4, URZ, 0x2, UR5 ;  /* 0x000000023f047899 */ /* 0x000fc80008011605 */
[----:B------:R-:W-:Y:S02]  /*0fc0*/  UIMAD UR38, UR4, -0xe, UR40 ;  /* 0xfffffff2042678a4 */ /* 0x000fe4000f8e0228 */
[----:B------:R-:W-:-:S12]  /*0fd0*/  @UP0 ULOP3.LUT UR39, UR4, 0x1, URZ, 0xc0, !UPT ;  /* 0x0000000104270892 */ /* 0x000fd8000f8ec03f */
.L_x_12:
[----:B------:R-:W-:Y:S01]  /*0fe0*/  ISETP.GE.U32.AND P0, PT, R18, UR8, PT ;  /* 0x0000000812007c0c */ /* 0x000fe2000bf06070 */
[----:B------:R-:W-:Y:S01]  /*0ff0*/  IMAD.MOV.U32 R19, RZ, RZ, -0x1 ;  /* 0xffffffffff137424 */ /* 0x000fe200078e00ff */
[----:B------:R-:W-:Y:S01]  /*1000*/  PRMT R8, RZ, 0x7610, R8 ;  /* 0x00007610ff087816 */ /* 0x000fe20000000008 */
[----:B------:R-:W-:Y:S01]  /*1010*/  IMAD.MOV.U32 R22, RZ, RZ, -0x1 ;  /* 0xffffffffff167424 */ /* 0x000fe200078e00ff */
[----:B------:R-:W-:Y:S01]  /*1020*/  ISETP.GE.U32.AND.EX P0, PT, R17, UR9, PT, P0 ;  /* 0x0000000911007c0c */ /* 0x000fe2000bf06100 */
[----:B------:R-:W-:-:S12]  /*1030*/  IMAD.MOV.U32 R2, RZ, RZ, -0x1 ;  /* 0xffffffffff027424 */ /* 0x000fd800078e00ff */
[----:B------:R-:W-:Y:S05]  /*1040*/  @P0 BRA `(.L_x_13) ;  /* 0x00000004002c0947 */ /* 0x000fea0003800000 */
[----:B------:R-:W1:Y:S01]  /*1050*/  LDC.64 R26, c[0x0][0x628] ;  /* 0x00018a00ff1a7b82 */ /* 0x000e620000000a00 */
[----:B------:R-:W-:Y:S02]  /*1060*/  IMAD.MOV.U32 R8, RZ, RZ, R18 ;  /* 0x000000ffff087224 */ /* 0x000fe400078e0012 */
[----:B------:R-:W-:-:S05]  /*1070*/  IMAD.MOV.U32 R9, RZ, RZ, R17 ;  /* 0x000000ffff097224 */ /* 0x000fca00078e0011 */
[----:B------:R-:W2:Y:S08]  /*1080*/  LDC R2, c[0x0][0x630] ;  /* 0x00018c00ff027b82 */ /* 0x000eb00000000800 */
[----:B------:R-:W3:Y:S01]  /*1090*/  LDC.64 R28, c[0x0][0x620] ;  /* 0x00018800ff1c7b82 */ /* 0x000ee20000000a00 */
[----:B-1----:R-:W-:-:S04]  /*10a0*/  ISETP.NE.U32.AND P0, PT, R26, RZ, PT ;  /* 0x000000ff1a00720c */ /* 0x002fc80003f05070 */
[----:B------:R-:W-:-:S13]  /*10b0*/  ISETP.NE.AND.EX P0, PT, R27, RZ, PT, P0 ;  /* 0x000000ff1b00720c */ /* 0x000fda0003f05300 */
[----:B--23--:R-:W-:Y:S05]  /*10c0*/  @!P0 BRA `(.L_x_14) ;  /* 0x0000000000288947 */ /* 0x00cfea0003800000 */
[----:B0-----:R-:W0:Y:S02]  /*10d0*/  LDC R13, c[0x0][0x634] ;  /* 0x00018d00ff0d7b82 */ /* 0x001e240000000800 */
[----:B0-----:R-:W-:-:S05]  /*10e0*/  IADD3 R13, P0, R18, R13, RZ ;  /* 0x0000000d120d7210 */ /* 0x001fca0007f1e0ff */
[----:B------:R-:W-:-:S04]  /*10f0*/  IMAD.X R15, RZ, RZ, R17, P0 ;  /* 0x000000ffff0f7224 */ /* 0x000fc800000e0611 */
[----:B------:R-:W-:-:S04]  /*1100*/  IMAD.WIDE.U32 R8, R15, R26, RZ ;  /* 0x0000001a0f087225 */ /* 0x000fc800078e00ff */
[----:B------:R-:W-:-:S04]  /*1110*/  IMAD.WIDE.U32 R10, P0, R13, R27, R8 ;  /* 0x0000001b0d0a7225 */ /* 0x000fc80007800008 */
[----:B------:R-:W-:-:S04]  /*1120*/  IMAD.WIDE.U32 R8, R13, R26, RZ ;  /* 0x0000001a0d087225 */ /* 0x000fc800078e00ff */
[----:B------:R-:W-:Y:S01]  /*1130*/  IMAD.X R13, RZ, RZ, RZ, P0 ;  /* 0x000000ffff0d7224 */ /* 0x000fe200000e06ff */
[----:B------:R-:W-:Y:S01]  /*1140*/  IADD3 RZ, P0, R9, R10, RZ ;  /* 0x0000000a09ff7210 */ /* 0x000fe20007f1e0ff */
[----:B------:R-:W-:-:S04]  /*1150*/  IMAD.MOV.U32 R12, RZ, RZ, R11 ;  /* 0x000000ffff0c7224 */ /* 0x000fc800078e000b */
[----:B------:R-:W-:-:S08]  /*1160*/  IMAD.WIDE.U32.X R8, R15, R27, R12, P0 ;  /* 0x0000001b0f087225 */ /* 0x000fd000000e040c */
.L_x_14:
[----:B------:R-:W1:Y:S01]  /*1170*/  LDC.64 R32, c[0x0][0x640] ;  /* 0x00019000ff207b82 */ /* 0x000e620000000a00 */
[-C--:B------:R-:W-:Y:S01]  /*1180*/  SHF.R.U64 R30, R8, R2.reuse, R9 ;  /* 0x00000002081e7219 */ /* 0x080fe20000001209 */
[----:B------:R-:W-:Y:S01]  /*1190*/  IMAD.MOV.U32 R19, RZ, RZ, R17 ;  /* 0x000000ffff137224 */ /* 0x000fe200078e0011 */
[----:B------:R-:W-:Y:S01]  /*11a0*/  SHF.R.U32.HI R2, RZ, R2, R9 ;  /* 0x00000002ff027219 */ /* 0x000fe20000011609 */
[----:B------:R-:W-:Y:S01]  /*11b0*/  IMAD.MOV.U32 R26, RZ, RZ, 0x1 ;  /* 0x00000001ff1a7424 */ /* 0x000fe200078e00ff */
[----:B------:R-:W-:-:S03]  /*11c0*/  IADD3 R11, P0, RZ, -R30, RZ ;  /* 0x8000001eff0b7210 */ /* 0x000fc60007f1e0ff */
[----:B------:R-:W2:Y:S02]  /*11d0*/  LDC R10, c[0x0][0x618] ;  /* 0x00018600ff0a7b82 */ /* 0x000ea40000000800 */
[----:B------:R-:W-:-:S04]  /*11e0*/  IMAD.X R9, RZ, RZ, ~R2, P0 ;  /* 0x000000ffff097224 */ /* 0x000fc800000e0e02 */
[-C--:B------:R-:W-:Y:S02]  /*11f0*/  IMAD R2, R9, R28.reuse, RZ ;  /* 0x0000001c09027224 */ /* 0x080fe400078e02ff */
[----:B0-----:R-:W0:Y:S01]  /*1200*/  LDC R13, c[0x0][0x608] ;  /* 0x00018200ff0d7b82 */ /* 0x001e220000000800 */
[----:B------:R-:W-:-:S04]  /*1210*/  IMAD.WIDE.U32 R8, R11, R28, R18 ;  /* 0x0000001c0b087225 */ /* 0x000fc800078e0012 */
[----:B------:R-:W-:Y:S02]  /*1220*/  IMAD R11, R11, R29, R2 ;  /* 0x0000001d0b0b7224 */ /* 0x000fe400078e0202 */
[----:B------:R-:W-:Y:S01]  /*1230*/  IMAD.MOV.U32 R2, RZ, RZ, -0x1 ;  /* 0xffffffffff027424 */ /* 0x000fe200078e00ff */
[----:B------:R-:W3:Y:S01]  /*1240*/  LDC R31, c[0x0][0x658] ;  /* 0x00019600ff1f7b82 */ /* 0x000ee20000000800 */
[----:B------:R-:W-:Y:S01]  /*1250*/  IMAD.IADD R9, R9, 0x1, R11 ;  /* 0x0000000109097824 */ /* 0x000fe200078e020b */
[----:B-1----:R-:W-:-:S04]  /*1260*/  ISETP.NE.U32.AND P0, PT, R32, RZ, PT ;  /* 0x000000ff2000720c */ /* 0x002fc80003f05070 */
[----:B------:R-:W-:Y:S02]  /*1270*/  ISETP.NE.AND.EX P0, PT, R33, RZ, PT, P0 ;  /* 0x000000ff2100720c */ /* 0x000fe40003f05300 */
[----:B------:R-:W1:Y:S01]  /*1280*/  LDC R29, c[0x0][0x600] ;  /* 0x00018000ff1d7b82 */ /* 0x000e620000000800 */
[-CC-:B--2---:R-:W-:Y:S02]  /*1290*/  SHF.R.U64 R27, R8, R10.reuse, R9.reuse ;  /* 0x0000000a081b7219 */ /* 0x184fe40000001209 */
[----:B------:R-:W-:-:S05]  /*12a0*/  SHF.R.U32.HI R8, RZ, R10, R9 ;  /* 0x0000000aff087219 */ /* 0x000fca0000011609 */
[----:B------:R-:W2:Y:S01]  /*12b0*/  LDC R22, c[0x0][0x648] ;  /* 0x00019200ff167b82 */ /* 0x000ea20000000800 */
[-CC-:B0-----:R-:W-:Y:S02]  /*12c0*/  SHF.R.U64 R34, R27, R13.reuse, R8.reuse ;  /* 0x0000000d1b227219 */ /* 0x181fe40000001208 */
[----:B------:R-:W-:-:S05]  /*12d0*/  SHF.R.U32.HI R8, RZ, R13, R8 ;  /* 0x0000000dff087219 */ /* 0x000fca0000011608 */
[----:B------:R-:W0:Y:S01]  /*12e0*/  LDC R24, c[0x0][0x638] ;  /* 0x00018e00ff187b82 */ /* 0x000e220000000800 */
[-CC-:B---3--:R-:W-:Y:S02]  /*12f0*/  SHF.R.U64 R36, R34, R31.reuse, R8.reuse ;  /* 0x0000001f22247219 */ /* 0x188fe40000001208 */
[-C--:B------:R-:W-:Y:S02]  /*1300*/  SHF.L.U32 R2, R2, R31.reuse, RZ ;  /* 0x0000001f02027219 */ /* 0x080fe400000006ff */
[----:B------:R-:W-:Y:S01]  /*1310*/  SHF.R.U32.HI R9, RZ, R31, R8 ;  /* 0x0000001fff097219 */ /* 0x000fe20000011608 */
[----:B------:R-:W-:Y:S01]  /*1320*/  IMAD.MOV.U32 R8, RZ, RZ, R36 ;  /* 0x000000ffff087224 */ /* 0x000fe200078e0024 */
[----:B------:R-:W-:Y:S01]  /*1330*/  LOP3.LUT R15, RZ, R2, RZ, 0x33, !PT ;  /* 0x00000002ff0f7212 */ /* 0x000fe200078e33ff */
[----:B------:R-:W3:Y:S01]  /*1340*/  LDC R28, c[0x0][0x610] ;  /* 0x00018400ff1c7b82 */ /* 0x000ee20000000800 */
[----:B------:R-:W-:Y:S05]  /*1350*/  @!P0 BRA `(.L_x_15) ;  /* 0x0000000000288947 */ /* 0x000fea0003800000 */
[----:B------:R-:W4:Y:S02]  /*1360*/  LDC R13, c[0x0][0x64c] ;  /* 0x00019300ff0d7b82 */ /* 0x000f240000000800 */
[----:B----4-:R-:W-:-:S05]  /*1370*/  IADD3 R13, P0, R36, R13, RZ ;  /* 0x0000000d240d7210 */ /* 0x010fca0007f1e0ff */
        /* <DEDUP_REMOVED lines=8> */
.L_x_15:
[----:B--2---:R-:W-:Y:S01]  /*1400*/  SHF.R.U64 R7, R8, R22, R9 ;  /* 0x0000001608077219 */ /* 0x004fe20000001209 */
[----:B-1----:R-:W-:Y:S01]  /*1410*/  VIADD R8, R29, 0xffffffff ;  /* 0xffffffff1d087836 */ /* 0x002fe20000000000 */
[----:B------:R-:W-:Y:S01]  /*1420*/  SHF.L.U32 R2, R26, R31, RZ ;  /* 0x0000001f1a027219 */ /* 0x000fe200000006ff */
[----:B------:R-:W-:Y:S01]  /*1430*/  @P1 IMAD R21, R25, R20, R6 ;  /* 0x0000001419151224 */ /* 0x000fe200078e0206 */
[----:B------:R-:W-:Y:S01]  /*1440*/  LOP3.LUT R15, R34, R15, RZ, 0xc0, !PT ;  /* 0x0000000f220f7212 */ /* 0x000fe200078ec0ff */
[----:B------:R-:W-:Y:S01]  /*1450*/  IMAD.MOV R9, RZ, RZ, -R7 ;  /* 0x000000ffff097224 */ /* 0x000fe200078e0a07 */
[----:B------:R-:W-:-:S03]  /*1460*/  LOP3.LUT R8, R27, R8, RZ, 0xc0, !PT ;  /* 0x000000081b087212 */ /* 0x000fc600078ec0ff */
[----:B------:R-:W-:Y:S02]  /*1470*/  IMAD R6, R2, R7, R15 ;  /* 0x0000000702067224 */ /* 0x000fe400078e020f */
[----:B0-----:R-:W-:Y:S02]  /*1480*/  IMAD R2, R9, R24, R36 ;  /* 0x0000001809027224 */ /* 0x001fe400078e0224 */
[----:B---3--:R-:W-:Y:S02]  /*1490*/  IMAD R19, R6, R28, R21 ;  /* 0x0000001c06137224 */ /* 0x008fe400078e0215 */
[----:B------:R-:W-:Y:S02]  /*14a0*/  IMAD R2, R2, R29, R8 ;  /* 0x0000001d02027224 */ /* 0x000fe400078e0208 */
[----:B------:R-:W-:-:S03]  /*14b0*/  IMAD.MOV.U32 R6, RZ, RZ, 0x1 ;  /* 0x00000001ff067424 */ /* 0x000fc600078e00ff */
[----:B------:R-:W-:Y:S02]  /*14c0*/  SEL R22, R2, R19, !P1 ;  /* 0x0000001302167207 */ /* 0x000fe40004800000 */
[----:B------:R-:W-:Y:S01]  /*14d0*/  SEL R19, R19, R2, !P1 ;  /* 0x0000000213137207 */ /* 0x000fe20004800000 */
[----:B------:R-:W-:Y:S01]  /*14e0*/  IMAD.MOV.U32 R2, RZ, RZ, R30 ;  /* 0x000000ffff027224 */ /* 0x000fe200078e001e */
[----:B------:R-:W-:-:S07]  /*14f0*/  PRMT R8, R6, 0x7610, R8 ;  /* 0x0000761006087816 */ /* 0x000fce0000000008 */
.L_x_13:
[----:B------:R-:W-:Y:S05]  /*1500*/  @!P2 BRA `(.L_x_16) ;  /* 0x00000000000ca947 */ /* 0x000fea0003800000 */
[----:B------:R-:W-:Y:S01]  /*1510*/  UCGABAR_WAIT ;  /* 0x0000000000007dc7 */ /* 0x000fe20008000000 */
[----:B------:R-:W-:Y:S01]  /*1520*/  CCTL.IVALL ;  /* 0x00000000ff00798f */ /* 0x000fe20002000000 */
[----:B------:R-:W-:Y:S05]  /*1530*/  BRA `(.L_x_17) ;  /* 0x0000000000047947 */ /* 0x000fea0003800000 */
.L_x_16:
[----:B------:R-:W-:Y:S06]  /*1540*/  BAR.SYNC.DEFER_BLOCKING 0x0 ;  /* 0x0000000000007b1d */ /* 0x000fec0000010000 */
.L_x_17:
[----:B------:R-:W-:Y:S05]  /*1550*/  @!P4 BRA `(.L_x_18) ;  /* 0x000000380024c947 */ /* 0x000fea0003800000 */
[----:B------:R-:W-:-:S13]  /*1560*/  ISETP.GT.U32.AND P0, PT, R35, 0x1, PT ;  /* 0x000000012300780c */ /* 0x000fda0003f04070 */
[----:B------:R-:W-:Y:S05]  /*1570*/  @P0 EXIT ;  /* 0x000000000000094d */ /* 0x000fea0003800000 */
.L_x_19:
[----:B------:R-:W-:-:S08]  /*1580*/  NOP ;  /* 0x0000000000007918 */ /* 0x000fd00000000000 */
[----:B------:R-:W1:Y:S02]  /*1590*/  USETMAXREG.TRY_ALLOC.CTAPOOL UP0, 0xe8 ;  /* 0x000000e8000079c8 */ /* 0x000e640008000600 */
[----:B-1----:R-:W-:-:S13]  /*15a0*/  PLOP3.LUT P0, PT, PT, PT, UP0, 0x80, 0x0 ;  /* 0x000000000000781c */ /* 0x002fda0003f0f008 */
[----:B------:R-:W-:Y:S05]  /*15b0*/  @!P0 BRA `(.L_x_19) ;  /* 0xfffffffc00f08947 */ /* 0x000fea000383ffff */
[----:B------:R-:W-:-:S13]  /*15c0*/  LOP3.LUT P0, RZ, R8, 0xff, RZ, 0xc0, !PT ;  /* 0x000000ff08ff7812 */ /* 0x000fda000780c0ff */
[----:B------:R-:W-:Y:S05]  /*15d0*/  @!P0 EXIT ;  /* 0x000000000000894d */ /* 0x000fea0003800000 */
[----:B------:R-:W1:Y:S01]  /*15e0*/  S2UR UR4, SR_CgaCtaId ;  /* 0x00000000000479c3 */ /* 0x000e620000008800 */
[----:B------:R-:W-:Y:S01]  /*15f0*/  VIADD R14, R14, 0xffffffff ;  /* 0xffffffff0e0e7836 */ /* 0x000fe20000000000 */
[CC--:B------:R-:W-:Y:S01]  /*1600*/  LEA.HI R4, R0.reuse, R3.reuse, RZ, 0x2 ;  /* 0x0000000300047211 */ /* 0x0c0fe200078f10ff */
[----:B------:R-:W-:Y:S01]  /*1610*/  UMOV UR41, 0x400 ;  /* 0x0000040000297882 */ /* 0x000fe20000000000 */
[----:B------:R-:W-:Y:S01]  /*1620*/  LEA.HI R0, R0, R3, RZ, 0x5 ;  /* 0x0000000300007211 */ /* 0x000fe200078f28ff */
[----:B------:R-:W-:Y:S01]  /*1630*/  UISETP.LT.AND UP0, UPT, UR40, 0x1, UPT ;  /* 0x000000012800788c */ /* 0x000fe2000bf01270 */
[----:B------:R-:W-:Y:S01]  /*1640*/  R2UR UR42, R14 ;  /* 0x000000000e2a72ca */ /* 0x000fe200000e0000 */
[----:B------:R-:W-:Y:S01]  /*1650*/  ULDC UR6, c[0x0][0x284] ;  /* 0x0000a10000067ab9 */ /* 0x000fe20000000800 */
[--C-:B------:R-:W-:Y:S01]  /*1660*/  SHF.R.S32.HI R60, RZ, 0x2, R4.reuse ;  /* 0x00000002ff3c7819 */ /* 0x100fe20000011404 */
[----:B------:R-:W-:Y:S01]  /*1670*/  USEL UR43, UR40, 0x1, UP0 ;  /* 0x00000001282b7887 */ /* 0x000fe20008000000 */
[----:B------:R-:W-:Y:S01]  /*1680*/  SHF.R.S32.HI R5, RZ, 0x1f, R4 ;  /* 0x0000001fff057819 */ /* 0x000fe20000011404 */
[----:B------:R-:W-:Y:S01]  /*1690*/  USHF.L.U32 UR46, UR40, 0x1, URZ ;  /* 0x00000001282e7899 */ /* 0x000fe2000800063f */
[----:B------:R-:W-:Y:S01]  /*16a0*/  LOP3.LUT R62, R4, 0xfffffffc, RZ, 0xc0, !PT ;  /* 0xfffffffc043e7812 */ /* 0x000fe200078ec0ff */
[----:B------:R-:W-:Y:S01]  /*16b0*/  UIADD3 UR43, -UR43, UR40, URZ ;  /* 0x000000282b2b7290 */ /* 0x000fe2000fffe13f */
[----:B------:R-:W-:-:S02]  /*16c0*/  LEA.HI R5, R5, R60, RZ, 0x3 ;  /* 0x0000003c05057211 */ /* 0x000fc400078f18ff */
[----:B------:R-:W-:Y:S01]  /*16d0*/  ISETP.NE.AND P0, PT, R14, RZ, PT ;  /* 0x000000ff0e00720c */ /* 0x000fe20003f05270 */
[----:B------:R-:W-:Y:S01]  /*16e0*/  IMAD.IADD R62, R3, 0x1, -R62 ;  /* 0x00000001033e7824 */ /* 0x000fe200078e0a3e */
[----:B------:R-:W-:Y:S01]  /*16f0*/  LOP3.LUT R5, R5, 0xfffffff8, RZ, 0xc0, !PT ;  /* 0xfffffff805057812 */ /* 0x000fe200078ec0ff */
[----:B------:R-:W-:Y:S01]  /*1700*/  USHF.L.U32 UR42, UR42, 0x3, URZ ;  /* 0x000000032a2a7899 */ /* 0x000fe2000800063f */
[----:B------:R-:W-:Y:S02]  /*1710*/  LOP3.LUT R72, R16, 0x1, RZ, 0xfc, !PT ;  /* 0x0000000110487812 */ /* 0x000fe400078efcff */
[----:B------:R-:W-:Y:S01]  /*1720*/  SEL R73, RZ, 0x1, P0 ;  /* 0x00000001ff497807 */ /* 0x000fe20000000000 */
[----:B------:R-:W-:Y:S01]  /*1730*/  IMAD.IADD R60, R60, 0x1, -R5 ;  /* 0x000000013c3c7824 */ /* 0x000fe200078e0a05 */
[----:B-1----:R-:W-:Y:S01]  /*1740*/  ULEA UR41, UR4, UR41, 0x18 ;  /* 0x0000002904297291 */ /* 0x002fe2000f8ec03f */
[----:B------:R-:W-:Y:S01]  /*1750*/  SHF.R.S32.HI R5, RZ, 0x5, R0 ;  /* 0x00000005ff057819 */ /* 0x000fe20000011400 */
[----:B------:R-:W-:-:S02]  /*1760*/  IMAD.U32 R64, RZ, RZ, UR42 ;  /* 0x0000002aff407e24 */ /* 0x000fc4000f8e00ff */
[----:B------:R-:W-:Y:S01]  /*1770*/  UIADD3 UR47, UR41, 0xf0, URZ ;  /* 0x000000f0292f7890 */ /* 0x000fe2000fffe03f */
[--C-:B------:R-:W-:Y:S01]  /*1780*/  SHF.R.S32.HI R61, RZ, 0x1f, R60.reuse ;  /* 0x0000001fff3d7819 */ /* 0x100fe2000001143c */
[----:B------:R-:W-:Y:S01]  /*1790*/  UIADD3 UR4, UR41, 0x200, URZ ;  /* 0x0000020029047890 */ /* 0x000fe2000fffe03f */
[C-C-:B------:R-:W-:Y:S01]  /*17a0*/  IMAD R67, R5.reuse, -0x10, -R60.reuse ;  /* 0xfffffff005437824 */ /* 0x140fe200078e0a3c */
[----:B------:R-:W-:Y:S01]  /*17b0*/  UIADD3 UR5, UR41, 0x1c200, URZ ;  /* 0x0001c20029057890 */ /* 0x000fe2000fffe03f */
[C---:B------:R-:W-:Y:S01]  /*17c0*/  LOP3.LUT R66, R64.reuse, 0x8, RZ, 0xc0, !PT ;  /* 0x0000000840427812 */ /* 0x040fe200078ec0ff */
[----:B------:R-:W-:Y:S01]  /*17d0*/  USHF.R.U32.HI UR4, URZ, 0x4, UR4 ;  /* 0x000000043f047899 */ /* 0x000fe20008011604 */
[----:B------:R-:W-:Y:S01]  /*17e0*/  IMAD.U32 R63, RZ, RZ, UR47 ;  /* 0x0000002fff3f7e24 */ /* 0x000fe2000f8e00ff */
[----:B------:R-:W-:Y:S01]  /*17f0*/  USHF.R.U32.HI UR5, URZ, 0x4, UR5 ;  /* 0x000000043f057899 */ /* 0x000fe20008011605 */
[----:B------:R-:W-:Y:S01]  /*1800*/  IMAD.WIDE R60, R5, 0x10, R60 ;  /* 0x00000010053c7825 */ /* 0x000fe200078e023c */
[----:B------:R-:W-:Y:S01]  /*1810*/  ULOP3.LUT UR4, UR4, 0x3fff, URZ, 0xc0, !UPT ;  /* 0x00003fff04047892 */ /* 0x000fe2000f8ec03f */
[----:B------:R-:W-:Y:S01]  /*1820*/  LOP3.LUT R64, R64, 0x8, RZ, 0xc, !PT ;  /* 0x0000000840407812 */ /* 0x000fe200078e0cff */
[----:B------:R-:W-:Y:S01]  /*1830*/  ULOP3.LUT UR5, UR5, 0x3fff, URZ, 0xc0, !UPT ;  /* 0x00003fff05057892 */ /* 0x000fe2000f8ec03f */
[----:B------:R-:W-:Y:S01]  /*1840*/  VIADD R65, R63, UR42 ;  /* 0x0000002a3f417c36 */ /* 0x000fe20008000000 */
[----:B------:R-:W-:Y:S01]  /*1850*/  LOP3.LUT R66, R66, 0x18, RZ, 0x3c, !PT ;  /* 0x0000001842427812 */ /* 0x000fe200078e3cff */
[----:B------:R-:W-:Y:S01]  /*1860*/  VIADD R67, R67, UR6 ;  /* 0x0000000643437c36 */ /* 0x000fe20008000000 */
[----:B------:R-:W-:-:S02]  /*1870*/  ULOP3.LUT UR44, UR4, 0x10000, URZ, 0xfc, !UPT ;  /* 0x00010000042c7892 */ /* 0x000fc4000f8efc3f */
[----:B------:R-:W-:-:S12]  /*1880*/  ULOP3.LUT UR45, UR5, 0x10000, URZ, 0xfc, !UPT ;  /* 0x00010000052d7892 */ /* 0x000fd8000f8efc3f */
.L_x_105:
[----:B------:R-:W-:Y:S01]  /*1890*/  SHF.L.U32 R0, R73, 0x1f, RZ ;  /* 0x0000001f49007819 */ /* 0x000fe200000006ff */
[----:B------:R-:W-:Y:S02]  /*18a0*/  ULDC UR4, c[0x0][0x28c] ;  /* 0x0000a30000047ab9 */ /* 0x000fe40000000800 */
[----:B------:R-:W-:Y:S01]  /*18b0*/  ISETP.LT.AND P1, PT, RZ, UR4, PT ;  /* 0x00000004ff007c0c */ /* 0x000fe2000bf21270 */
[----:B------:R-:W1:Y:S02]  /*18c0*/  SYNCS.PHASECHK.TRANS64.TRYWAIT P0, [R63+UR42], R0 ;  /* 0x000000003f0075a7 */ /* 0x000e64000800016a */
[----:B01-34-:R-:W-:Y:S10]  /*18d0*/  @!P0 BRA `(.L_x_20) ;  /* 0x0000004c00048947 */ /* 0x01bff40003800000 */
.L_x_137:
[----:B------:R-:W-:Y:S05]  /*18e0*/  @P1 BRA `(.L_x_21) ;  /* 0x0000000000401947 */ /* 0x000fea0003800000 */
[----:B-1----:R-:W-:Y:S01]  /*18f0*/  MOV R0, 0x0 ;  /* 0x0000000000007802 */ /* 0x002fe20000000f00 */
[----:B------:R-:W-:Y:S01]  /*1900*/  ULDC.64 UR4, c[0x4][0x68] ;  /* 0x01001a0000047ab9 */ /* 0x000fe20000000a00 */
[----:B------:R-:W-:Y:S01]  /*1910*/  ULDC.64 UR6, c[0x4][0x8] ;  /* 0x0100020000067ab9 */ /* 0x000fe20000000a00 */
[----:B------:R-:W-:Y:S01]  /*1920*/  IMAD.U32 R4, RZ, RZ, UR4 ;  /* 0x00000004ff047e24 */ /* 0x000fe2000f8e00ff */
[----:B------:R1:W2:Y:S01]  /*1930*/  LDC.64 R14, c[0x4][R0] ;  /* 0x01000000000e7b82 */ /* 0x0002a20000000a00 */
[----:B------:R-:W-:Y:S01]  /*1940*/  IMAD.U32 R5, RZ, RZ, UR5 ;  /* 0x00000005ff057e24 */ /* 0x000fe2000f8e00ff */
[----:B------:R-:W-:Y:S01]  /*1950*/  ULDC.64 UR4, c[0x4][0x70] ;  /* 0x01001c0000047ab9 */ /* 0x000fe20000000a00 */
[----:B------:R-:W-:Y:S02]  /*1960*/  IMAD.U32 R10, RZ, RZ, UR6 ;  /* 0x00000006ff0a7e24 */ /* 0x000fe4000f8e00ff */
[----:B------:R-:W-:Y:S02]  /*1970*/  IMAD.U32 R6, RZ, RZ, UR4 ;  /* 0x00000004ff067e24 */ /* 0x000fe4000f8e00ff */
[----:B------:R-:W-:-:S02]  /*1980*/  IMAD.U32 R7, RZ, RZ, UR5 ;  /* 0x00000005ff077e24 */ /* 0x000fc4000f8e00ff */
[----:B------:R-:W-:Y:S02]  /*1990*/  IMAD.U32 R11, RZ, RZ, UR7 ;  /* 0x00000007ff0b7e24 */ /* 0x000fe4000f8e00ff */
[----:B------:R-:W-:Y:S02]  /*19a0*/  IMAD.MOV.U32 R8, RZ, RZ, 0x1e1 ;  /* 0x000001e1ff087424 */ /* 0x000fe400078e00ff */
[----:B0-----:R-:W-:Y:S02]  /*19b0*/  IMAD.MOV.U32 R12, RZ, RZ, 0x1 ;  /* 0x00000001ff0c7424 */ /* 0x001fe400078e00ff */
[----:B-1----:R-:W-:-:S07]  /*19c0*/  IMAD.MOV.U32 R13, RZ, RZ, RZ ;  /* 0x000000ffff0d7224 */ /* 0x002fce00078e00ff */
[----:B------:R-:W-:-:S07]  /*19d0*/  LEPC R20, `(.L_x_21) ;  /* 0x000000001014794e */ /* 0x000fce0000000000 */
[----:B--2--5:R-:W-:Y:S05]  /*19e0*/  CALL.ABS.NOINC R14 ;  /* 0x000000000e007343 */ /* 0x024fea0003c00000 */
.L_x_21:
[----:B------:R-:W-:-:S13]  /*19f0*/  ISETP.NE.AND P0, PT, R72, 0x3, PT ;  /* 0x000000034800780c */ /* 0x000fda0003f05270 */
[----:B------:R-:W-:Y:S05]  /*1a00*/  @!P0 BRA `(.L_x_22) ;  /* 0x0000000000048947 */ /* 0x000fea0003800000 */
[----:B------:R-:W-:Y:S01]  /*1a10*/  BPT.TRAP 0x1 ;  /* 0x000000040000795c */ /* 0x000fe20000300000 */
.L_x_22:
[----:B------:R-:W-:Y:S02]  /*1a20*/  IMAD.U32 R3, RZ, RZ, UR38 ;  /* 0x00000026ff037e24 */ /* 0x000fe4000f8e00ff */
[----:B-1----:R-:W-:-:S03]  /*1a30*/  IMAD.U32 R0, RZ, RZ, UR39 ;  /* 0x00000027ff007e24 */ /* 0x002fc6000f8e00ff */
[----:B------:R-:W-:Y:S02]  /*1a40*/  LEA R3, R3, UR41, 0x3 ;  /* 0x0000002903037c11 */ /* 0x000fe4000f8e18ff */
[----:B------:R-:W-:-:S04]  /*1a50*/  SHF.L.U32 R0, R0, 0x1f, RZ ;  /* 0x0000001f00007819 */ /* 0x000fc800000006ff */
[----:B------:R1:W2:Y:S01]  /*1a60*/  SYNCS.PHASECHK.TRANS64.TRYWAIT P1, [R3+URZ], R0 ;  /* 0x00000000030075a7 */ /* 0x0002a2000802017f */
[----:B------:R-:W-:Y:S05]  /*1a70*/  @!P0 BRA `(.L_x_23) ;  /* 0x0000000000048947 */ /* 0x000fea0003800000 */
[----:B------:R-:W-:Y:S01]  /*1a80*/  BPT.TRAP 0x1 ;  /* 0x000000040000795c */ /* 0x000fe20000300000 */
.L_x_23:
[----:B--2---:R-:W-:Y:S05]  /*1a90*/  @P1 BRA `(.L_x_24) ;  /* 0x0000000000081947 */ /* 0x004fea0003800000 */
[----:B------:R-:W2:Y:S02]  /*1aa0*/  SYNCS.PHASECHK.TRANS64.TRYWAIT P1, [R3+URZ], R0 ;  /* 0x00000000030075a7 */ /* 0x000ea4000802017f */
[----:B--2---:R-:W-:Y:S05]  /*1ab0*/  @!P1 BRA `(.L_x_25) ;  /* 0x0000004800a09947 */ /* 0x004fea0003800000 */
.L_x_24:
[----:B------:R-:W-:Y:S05]  /*1ac0*/  WARPSYNC.ALL ;  /* 0x0000000000007948 */ /* 0x000fea0003800000 */
[----:B------:R-:W-:Y:S01]  /*1ad0*/  ULEA UR8, UR38, UR44, 0x9 ;  /* 0x0000002c26087291 */ /* 0x000fe2000f8e483f */
[----:B------:R-:W-:Y:S01]  /*1ae0*/  WARPGROUP.ARRIVE ;  /* 0x00000000000079c5 */ /* 0x000fe20000000000 */
[----:B------:R-:W-:Y:S01]  /*1af0*/  ULEA UR9, UR38, UR45, 0x9 ;  /* 0x0000002d26097291 */ /* 0x000fe2000f8e483f */
[----:B-12---:R-:W-:Y:S01]  /*1b00*/  IMAD.U32 R0, RZ, RZ, UR43 ;  /* 0x0000002bff007e24 */ /* 0x006fe2000f8e00ff */
[----:B------:R-:W-:Y:S01]  /*1b10*/  UMOV UR5, 0x40000040 ;  /* 0x4000004000057882 */ /* 0x000fe20000000000 */
[----:B------:R-:W-:-:S02]  /*1b20*/  UMOV UR7, 0x40000040 ;  /* 0x4000004000077882 */ /* 0x000fc40000000000 */
[----:B------:R-:W-:Y:S01]  /*1b30*/  UMOV UR4, UR8 ;  /* 0x0000000800047c82 */ /* 0x000fe20008000000 */
[----:B------:R-:W-:Y:S01]  /*1b40*/  ISETP.GE.AND P1, PT, R0, 0x1, PT ;  /* 0x000000010000780c */ /* 0x000fe20003f26270 */
[----:B------:R-:W-:Y:S02]  /*1b50*/  UMOV UR6, UR9 ;  /* 0x0000000900067c82 */ /* 0x000fe40008000000 */
[----:B------:R-:W-:Y:S01]  /*1b60*/  HGMMA.64x64x8.F32.TF32 R24, gdesc[UR4], RZ, !UPT, gsb0 ;  /* 0x04e00000041879f0 */ /* 0x000fe2000c0028ff */
[----:B------:R-:W-:Y:S02]  /*1b70*/  UIADD3 UR4, UR8, 0x2, URZ ;  /* 0x0000000208047890 */ /* 0x000fe4000fffe03f */
[----:B------:R-:W-:Y:S01]  /*1b80*/  UIADD3 UR6, UR9, 0x2, URZ ;  /* 0x0000000209067890 */ /* 0x000fe2000fffe03f */
[----:B------:R-:W-:Y:S01]  /*1b90*/  UMOV UR5, 0x40000040 ;  /* 0x4000004000057882 */ /* 0x000fe20000000000 */
[----:B------:R-:W-:Y:S01]  /*1ba0*/  UMOV UR7, 0x40000040 ;  /* 0x4000004000077882 */ /* 0x000fe20000000000 */
[----:B------:R-:W-:-:S02]  /*1bb0*/  WARPGROUP.DEPBAR.LE gsb0, 0x0 ;  /* 0x00008000000079c5 */ /* 0x000fc40000010000 */
[----:B------:R-:W-:-:S06]  /*1bc0*/  WARPGROUP.ARRIVE ;  /* 0x00000000000079c5 */ /* 0x000fcc0000000000 */
[----:B------:R-:W-:Y:S01]  /*1bd0*/  HGMMA.64x64x8.F32.TF32 R24, gdesc[UR4], R24, gsb0 ;  /* 0x04e00000041879f0 */ /* 0x000fe20008002818 */
[----:B------:R-:W-:Y:S02]  /*1be0*/  UIADD3 UR4, UR8, 0x4, URZ ;  /* 0x0000000408047890 */ /* 0x000fe4000fffe03f */
[----:B------:R-:W-:Y:S01]  /*1bf0*/  UIADD3 UR6, UR9, 0x4, URZ ;  /* 0x0000000409067890 */ /* 0x000fe2000fffe03f */
[----:B------:R-:W-:Y:S01]  /*1c00*/  UMOV UR5, 0x40000040 ;  /* 0x4000004000057882 */ /* 0x000fe20000000000 */
[----:B------:R-:W-:Y:S01]  /*1c10*/  UMOV UR7, 0x40000040 ;  /* 0x4000004000077882 */ /* 0x000fe20000000000 */
[----:B------:R-:W-:Y:S02]  /*1c20*/  WARPGROUP.DEPBAR.LE gsb0, 0x0 ;  /* 0x00008000000079c5 */ /* 0x000fe40000010000 */
        /* <DEDUP_REMOVED lines=8> */
[----:B------:R-:W-:Y:S03]  /*1cb0*/  HGMMA.64x64x8.F32.TF32 R24, gdesc[UR4], R24, gsb0 ;  /* 0x04e00000041879f0 */ /* 0x000fe60008002818 */
[----:B------:R-:W-:Y:S02]  /*1cc0*/  WARPGROUP.DEPBAR.LE gsb0, 0x0 ;  /* 0x00008000000079c5 */ /* 0x000fe40000010000 */
[----:B------:R-:W-:Y:S05]  /*1cd0*/  @!P1 BRA `(.L_x_26) ;  /* 0x0000000400149947 */ /* 0x000fea0003800000 */
[----:B------:R-:W-:Y:S01]  /*1ce0*/  UIADD3 UR4, UR38, 0x1, URZ ;  /* 0x0000000126047890 */ /* 0x000fe2000fffe03f */
[----:B------:R-:W-:Y:S02]  /*1cf0*/  IMAD.U32 R0, RZ, RZ, UR43 ;  /* 0x0000002bff007e24 */ /* 0x000fe4000f8e00ff */
[----:B------:R-:W-:Y:S01]  /*1d00*/  IMAD.U32 R3, RZ, RZ, UR38 ;  /* 0x00000026ff037e24 */ /* 0x000fe2000f8e00ff */
[----:B------:R-:W-:-:S04]  /*1d10*/  UISETP.NE.AND UP0, UPT, UR4, 0xe, UPT ;  /* 0x0000000e0400788c */ /* 0x000fc8000bf05270 */
[----:B------:R-:W-:Y:S02]  /*1d20*/  USEL UR5, URZ, 0x1, UP0 ;  /* 0x000000013f057887 */ /* 0x000fe40008000000 */
[----:B------:R-:W-:Y:S02]  /*1d30*/  USEL UR8, UR4, URZ, UP0 ;  /* 0x0000003f04087287 */ /* 0x000fe40008000000 */
[----:B------:R-:W-:-:S06]  /*1d40*/  ULOP3.LUT UR5, UR39, UR5, URZ, 0x3c, !UPT ;  /* 0x0000000527057292 */ /* 0x000fcc000f8e3c3f */
[----:B------:R-:W-:-:S07]  /*1d50*/  IMAD.U32 R6, RZ, RZ, UR5 ;  /* 0x00000005ff067e24 */ /* 0x000fce000f8e00ff */
.L_x_33:
[----:B------:R-:W-:Y:S05]  /*1d60*/  @!P0 BRA `(.L_x_27) ;  /* 0x0000000000048947 */ /* 0x000fea0003800000 */
[----:B------:R-:W-:Y:S01]  /*1d70*/  BPT.TRAP 0x1 ;  /* 0x000000040000795c */ /* 0x000fe20000300000 */
.L_x_27:
[----:B------:R-:W-:Y:S01]  /*1d80*/  ULEA UR4, UR8, UR41, 0x3 ;  /* 0x0000002908047291 */ /* 0x000fe2000f8e183f */
[----:B------:R-:W-:-:S08]  /*1d90*/  SHF.L.U32 R4, R6, 0x1f, RZ ;  /* 0x0000001f06047819 */ /* 0x000fd000000006ff */
[----:B------:R1:W2:Y:S01]  /*1da0*/  SYNCS.PHASECHK.TRANS64.TRYWAIT P1, [UR4], R4 ;  /* 0x00000004ff0075a7 */ /* 0x0002a20008020144 */
[----:B------:R-:W-:Y:S05]  /*1db0*/  @!P0 BRA `(.L_x_28) ;  /* 0x0000000000048947 */ /* 0x000fea0003800000 */
[----:B------:R-:W-:Y:S01]  /*1dc0*/  BPT.TRAP 0x1 ;  /* 0x000000040000795c */ /* 0x000fe20000300000 */
.L_x_28:
[----:B--2---:R-:W-:Y:S05]  /*1dd0*/  @P1 BRA `(.L_x_29) ;  /* 0x0000000000081947 */ /* 0x004fea0003800000 */
[----:B------:R-:W2:Y:S02]  /*1de0*/  SYNCS.PHASECHK.TRANS64.TRYWAIT P1, [UR4], R4 ;  /* 0x00000004ff0075a7 */ /* 0x000ea40008020144 */
[----:B--2---:R-:W-:Y:S05]  /*1df0*/  @!P1 BRA `(.L_x_30) ;  /* 0x0000004400e49947 */ /* 0x004fea0003800000 */
.L_x_29:
[----:B------:R-:W-:Y:S01]  /*1e00*/  ULEA UR9, UR8, UR44, 0x9 ;  /* 0x0000002c08097291 */ /* 0x000fe2000f8e483f */
[----:B------:R-:W-:Y:S01]  /*1e10*/  WARPGROUP.ARRIVE ;  /* 0x00000000000079c5 */ /* 0x000fe20000000000 */
[----:B------:R-:W-:Y:S01]  /*1e20*/  ULEA UR10, UR8, UR45, 0x9 ;  /* 0x0000002d080a7291 */ /* 0x000fe2000f8e483f */
[----:B------:R-:W-:Y:S01]  /*1e30*/  UMOV UR5, 0x40000040 ;  /* 0x4000004000057882 */ /* 0x000fe20000000000 */
[----:B------:R-:W-:-:S03]  /*1e40*/  UMOV UR7, 0x40000040 ;  /* 0x4000004000077882 */ /* 0x000fc60000000000 */
[----:B------:R-:W-:Y:S02]  /*1e50*/  UMOV UR4, UR9 ;  /* 0x0000000900047c82 */ /* 0x000fe40008000000 */
[----:B------:R-:W-:Y:S02]  /*1e60*/  UMOV UR6, UR10 ;  /* 0x0000000a00067c82 */ /* 0x000fe40008000000 */
[----:B------:R-:W-:Y:S01]  /*1e70*/  HGMMA.64x64x8.F32.TF32 R24, gdesc[UR4], R24, gsb0 ;  /* 0x04e00000041879f0 */ /* 0x000fe20008002818 */
        /* <DEDUP_REMOVED lines=23> */
[----:B------:R-:W-:Y:S01]  /*1ff0*/  BPT.TRAP 0x1 ;  /* 0x000000040000795c */ /* 0x000fe20000300000 */
.L_x_31:
[----:B------:R-:W-:-:S13]  /*2000*/  ISETP.NE.AND P1, PT, R57, RZ, PT ;  /* 0x000000ff3900720c */ /* 0x000fda0003f25270 */
[----:B-12---:R-:W-:-:S05]  /*2010*/  @P1 LEA R4, R3, UR41, 0x3 ;  /* 0x0000002903041c11 */ /* 0x006fca000f8e18ff */
[----:B------:R-:W-:-:S05]  /*2020*/  @P1 VIADD R5, R4, 0x70 ;  /* 0x0000007004051836 */ /* 0x000fca0000000000 */
[----:B------:R-:W-:-:S04]  /*2030*/  @P1 PRMT R5, R56, 0x654, R5 ;  /* 0x0000065438051816 */ /* 0x000fc80000000005 */
[----:B------:R1:W-:Y:S01]  /*2040*/  @P1 SYNCS.ARRIVE.TRANS64.RED.A1T0 RZ, [R5+URZ], RZ ;  /* 0x000000ff05ff19a7 */ /* 0x0003e2000810043f */
[----:B------:R-:W-:-:S13]  /*2050*/  ISETP.GT.U32.AND P1, PT, R16, 0x1, PT ;  /* 0x000000011000780c */ /* 0x000fda0003f24070 */
[----:B-1----:R-:W-:Y:S05]  /*2060*/  @P1 BRA `(.L_x_32) ;  /* 0x0000000000041947 */ /* 0x002fea0003800000 */
[----:B------:R-:W-:Y:S01]  /*2070*/  BPT.TRAP 0x1 ;  /* 0x000000040000795c */ /* 0x000fe20000300000 */
.L_x_32:
[----:B------:R-:W-:Y:S01]  /*2080*/  UIADD3 UR8, UR8, 0x1, URZ ;  /* 0x0000000108087890 */ /* 0x000fe2000fffe03f */
[C---:B------:R-:W-:Y:S01]  /*2090*/  ISETP.GT.AND P2, PT, R0.reuse, 0x1, PT ;  /* 0x000000010000780c */ /* 0x040fe20003f44270 */
[----:B------:R-:W-:Y:S02]  /*20a0*/  VIADD R3, R3, 0x1 ;  /* 0x0000000103037836 */ /* 0x000fe40000000000 */
[----:B------:R-:W-:Y:S01]  /*20b0*/  UISETP.NE.AND UP0, UPT, UR8, 0xe, UPT ;  /* 0x0000000e0800788c */ /* 0x000fe2000bf05270 */
[----:B------:R-:W-:Y:S02]  /*20c0*/  VIADD R0, R0, 0xffffffff ;  /* 0xffffffff00007836 */ /* 0x000fe40000000000 */
[C---:B------:R-:W-:Y:S01]  /*20d0*/  ISETP.NE.AND P1, PT, R3.reuse, 0xe, PT ;  /* 0x0000000e0300780c */ /* 0x040fe20003f25270 */
[----:B------:R-:W-:Y:S02]  /*20e0*/  USEL UR4, URZ, 0x1, UP0 ;  /* 0x000000013f047887 */ /* 0x000fe40008000000 */
[----:B------:R-:W-:Y:S01]  /*20f0*/  USEL UR8, UR8, URZ, UP0 ;  /* 0x0000003f08087287 */ /* 0x000fe20008000000 */
[----:B------:R-:W-:-:S03]  /*2100*/  SEL R3, R3, RZ, P1 ;  /* 0x000000ff03037207 */ /* 0x000fc60000800000 */
[----:B------:R-:W-:Y:S01]  /*2110*/  LOP3.LUT R6, R6, UR4, RZ, 0x3c, !PT ;  /* 0x0000000406067c12 */ /* 0x000fe2000f8e3cff */
[----:B------:R-:W-:Y:S07]  /*2120*/  @P2 BRA `(.L_x_33) ;  /* 0xfffffffc000c2947 */ /* 0x000fee000383ffff */
.L_x_26:
[----:B------:R-:W1:Y:S01]  /*2130*/  LDC R0, c[0x0][0x28c] ;  /* 0x0000a300ff007b82 */ /* 0x000e620000000800 */
[----:B------:R2:W-:Y:S01]  /*2140*/  SYNCS.ARRIVE.TRANS64.A1T0 RZ, [R64+UR47], RZ ;  /* 0x000000ff40ff79a7 */ /* 0x0005e2000810002f */
[----:B-1----:R-:W-:-:S13]  /*2150*/  ISETP.GE.AND P1, PT, R0, 0x1, PT ;  /* 0x000000010000780c */ /* 0x002fda0003f26270 */
[----:B--2---:R-:W-:Y:S05]  /*2160*/  @!P1 BRA `(.L_x_34) ;  /* 0x00000000004c9947 */ /* 0x004fea0003800000 */
[----:B------:R-:W-:Y:S05]  /*2170*/  @!P0 BRA `(.L_x_35) ;  /* 0x0000000000048947 */ /* 0x000fea0003800000 */
[----:B------:R-:W-:Y:S01]  /*2180*/  BPT.TRAP 0x1 ;  /* 0x000000040000795c */ /* 0x000fe20000300000 */
.L_x_35:
[----:B------:R-:W-:Y:S01]  /*2190*/  ISETP.NE.AND P0, PT, R57, RZ, PT ;  /* 0x000000ff3900720c */ /* 0x000fe20003f05270 */
[----:B------:R-:W-:Y:S01]  /*21a0*/  BSSY B0, `(.L_x_36) ;  /* 0x000000d000007945 */ /* 0x000fe20003800000 */
[----:B------:R-:W-:-:S11]  /*21b0*/  ISETP.GT.U32.AND P1, PT, R16, 0x1, PT ;  /* 0x000000011000780c */ /* 0x000fd60003f24070 */
[----:B------:R-:W-:Y:S05]  /*21c0*/  @!P0 BRA `(.L_x_37) ;  /* 0x0000000000288947 */ /* 0x000fea0003800000 */
[----:B------:R-:W-:-:S04]  /*21d0*/  UIADD3 UR6, UR43, UR38, URZ ;  /* 0x000000262b067290 */ /* 0x000fc8000fffe03f */
[----:B------:R-:W-:-:S04]  /*21e0*/  USHF.R.U32.HI UR4, URZ, 0x1, UR6 ;  /* 0x000000013f047899 */ /* 0x000fc80008011606 */
[----:B------:R-:W-:-:S04]  /*21f0*/  UIMAD.WIDE.U32 UR4, UR4, -0x6db6db6d, URZ ;  /* 0x92492493040478a5 */ /* 0x000fc8000f8e003f */
[----:B------:R-:W-:-:S04]  /*2200*/  USHF.R.U32.HI UR4, URZ, 0x2, UR5 ;  /* 0x000000023f047899 */ /* 0x000fc80008011605 */
[----:B------:R-:W-:-:S04]  /*2210*/  UIMAD UR6, UR4, -0xe, UR6 ;  /* 0xfffffff2040678a4 */ /* 0x000fc8000f8e0206 */
[----:B------:R-:W-:-:S04]  /*2220*/  ULEA UR6, UR6, UR41, 0x3 ;  /* 0x0000002906067291 */ /* 0x000fc8000f8e183f */
[----:B------:R-:W-:-:S06]  /*2230*/  UIADD3 UR6, UR6, 0x70, URZ ;  /* 0x0000007006067890 */ /* 0x000fcc000fffe03f */
[----:B------:R-:W-:-:S05]  /*2240*/  IMAD.U32 R3, RZ, RZ, UR6 ;  /* 0x00000006ff037e24 */ /* 0x000fca000f8e00ff */
[----:B------:R-:W-:-:S04]  /*2250*/  PRMT R0, R56, 0x654, R3 ;  /* 0x0000065438007816 */ /* 0x000fc80000000003 */
[----:B------:R1:W-:Y:S03]  /*2260*/  SYNCS.ARRIVE.TRANS64.RED.A1T0 RZ, [R0+URZ], RZ ;  /* 0x000000ff00ff79a7 */ /* 0x0003e6000810043f */
.L_x_37:
[----:B------:R-:W-:Y:S05]  /*2270*/  BSYNC B0 ;  /* 0x0000000000007941 */ /* 0x000fea0003800000 */
.L_x_36:
[----:B------:R-:W-:Y:S05]  /*2280*/  @P1 BRA `(.L_x_34) ;  /* 0x0000000000041947 */ /* 0x000fea0003800000 */
[----:B------:R-:W-:Y:S01]  /*2290*/  BPT.TRAP 0x1 ;  /* 0x000000040000795c */ /* 0x000fe20000300000 */
.L_x_34:
[----:B-1----:R-:W-:Y:S01]  /*22a0*/  SHF.L.U32 R0, R73, 0x1f, RZ ;  /* 0x0000001f49007819 */ /* 0x002fe200000006ff */
[----:B------:R-:W-:Y:S01]  /*22b0*/  UIADD3 UR38, UR46, UR38, URZ ;  /* 0x000000262e267290 */ /* 0x000fe2000fffe03f */
[----:B------:R-:W1:Y:S01]  /*22c0*/  LDC R7, c[0x0][0x288] ;  /* 0x0000a200ff077b82 */ /* 0x000e620000000800 */
[----:B------:R-:W-:Y:S01]  /*22d0*/  UISETP.GE.U32.AND UP1, UPT, UR46, 0xe, UPT ;  /* 0x0000000e2e00788c */ /* 0x000fe2000bf26070 */
[----:B------:R-:W-:Y:S01]  /*22e0*/  IMAD.SHL.U32 R8, R62, 0x2, RZ ;  /* 0x000000023e087824 */ /* 0x000fe200078e00ff */
[----:B------:R-:W-:Y:S02]  /*22f0*/  UISETP.GT.U32.AND UP0, UPT, UR38, 0xd, UPT ;  /* 0x0000000d2600788c */ /* 0x000fe4000bf04070 */
[----:B------:R-:W-:Y:S02]  /*2300*/  USHF.R.U32.HI UR4, URZ, 0x1, UR38 ;  /* 0x000000013f047899 */ /* 0x000fe40008011626 */
[----:B------:R-:W-:Y:S01]  /*2310*/  UISETP.LT.U32.AND UP0, UPT, UR46, 0xe, UP0 ;  /* 0x0000000e2e00788c */ /* 0x000fe20008701070 */
[----:B------:R-:W2:Y:S01]  /*2320*/  SYNCS.PHASECHK.TRANS64.TRYWAIT P0, [R63+UR42+0x10], R0 ;  /* 0x000010003f0075a7 */ /* 0x000ea2000800016a */
[----:B------:R-:W-:Y:S01]  /*2330*/  UIMAD.WIDE.U32 UR4, UR4, -0x6db6db6d, URZ ;  /* 0x92492493040478a5 */ /* 0x000fe2000f8e003f */
[----:B------:R-:W-:Y:S01]  /*2340*/  SHF.R.S32.HI R9, RZ, 0x1f, R8 ;  /* 0x0000001fff097819 */ /* 0x000fe20000011408 */
[----:B------:R-:W-:-:S02]  /*2350*/  USEL UR6, URZ, 0x1, !UP0 ;  /* 0x000000013f067887 */ /* 0x000fc4000c000000 */
[----:B------:R-:W-:Y:S02]  /*2360*/  USHF.R.U32.HI UR4, URZ, 0x2, UR5 ;  /* 0x000000023f047899 */ /* 0x000fe40008011605 */
[----:B------:R-:W-:Y:S02]  /*2370*/  ULOP3.LUT UR39, UR39, UR6, URZ, 0x3c, !UPT ;  /* 0x0000000627277292 */ /* 0x000fe4000f8e3c3f */
[----:B------:R-:W-:Y:S02]  /*2380*/  UIMAD UR38, UR4, -0xe, UR38 ;  /* 0xfffffff2042678a4 */ /* 0x000fe4000f8e0226 */
[----:B------:R-:W-:Y:S01]  /*2390*/  @UP1 ULOP3.LUT UR39, UR39, 0x1, UR4, 0x78, !UPT ;  /* 0x0000000127271892 */ /* 0x000fe2000f8e7804 */
[----:B-12---:R-:W-:Y:S11]  /*23a0*/  @!P0 BRA `(.L_x_38) ;  /* 0x0000004000908947 */ /* 0x006ff60003800000 */
.L_x_138:
[----:B-1----:R-:W-:Y:S01]  /*23b0*/  IMAD.SHL.U32 R0, R19, 0x40, RZ ;  /* 0x0000004013007824 */ /* 0x002fe200078e00ff */
[----:B------:R-:W-:Y:S01]  /*23c0*/  ULDC UR6, c[0x0][0x284] ;  /* 0x0000a10000067ab9 */ /* 0x000fe20000000800 */
[----:B------:R-:W-:Y:S01]  /*23d0*/  IMAD.SHL.U32 R14, R22, 0x40, RZ ;  /* 0x00000040160e7824 */ /* 0x000fe200078e00ff */
[----:B------:R-:W-:Y:S01]  /*23e0*/  SHF.R.S32.HI R11, RZ, 0x1f, R2 ;  /* 0x0000001fff0b7819 */ /* 0x000fe20000011402 */
[----:B------:R-:W-:Y:S01]  /*23f0*/  ULDC.64 UR4, c[0x0][0x5d0] ;  /* 0x0001740000047ab9 */ /* 0x000fe20000000a00 */
[----:B------:R-:W-:Y:S01]  /*2400*/  ISETP.GE.AND P0, PT, R0, UR6, PT ;  /* 0x0000000600007c0c */ /* 0x000fe2000bf06270 */
[----:B------:R-:W-:Y:S01]  /*2410*/  IMAD.WIDE.U32 R4, R2, UR4, R8 ;  /* 0x0000000402047c25 */ /* 0x000fe2000f8e0008 */
[----:B------:R-:W-:Y:S02]  /*2420*/  SHF.R.S32.HI R15, RZ, 0x1f, R14 ;  /* 0x0000001fff0f7819 */ /* 0x000fe4000001140e */
[C---:B------:R-:W-:Y:S01]  /*2430*/  ISETP.GE.OR P0, PT, R14.reuse, R7, P0 ;  /* 0x000000070e00720c */ /* 0x040fe20000706670 */
[----:B------:R-:W-:Y:S01]  /*2440*/  IMAD R3, R11, UR4, RZ ;  /* 0x000000040b037c24 */ /* 0x000fe2000f8e02ff */
[----:B------:R-:W-:-:S03]  /*2450*/  IADD3 R4, P1, R14, R4, RZ ;  /* 0x000000040e047210 */ /* 0x000fc60007f3e0ff */
[----:B------:R-:W-:-:S05]  /*2460*/  IMAD R3, R2, UR5, R3 ;  /* 0x0000000502037c24 */ /* 0x000fca000f8e0203 */
[----:B------:R-:W-:-:S03]  /*2470*/  IADD3.X R5, R15, R5, R3, P1, !PT ;  /* 0x000000050f057210 */ /* 0x000fc60000ffe403 */
[----:B------:R-:W-:Y:S05]  /*2480*/  @P0 BRA `(.L_x_39) ;  /* 0x0000002000a80947 */ /* 0x000fea0003800000 */
[----:B------:R-:W1:Y:S01]  /*2490*/  LDC.64 R76, c[0x0][0x5c8] ;  /* 0x00017200ff4c7b82 */ /* 0x000e620000000a00 */
[----:B-----5:R-:W-:Y:S01]  /*24a0*/  FSETP.NEU.AND P0, PT, R59, RZ, PT ;  /* 0x000000ff3b00720b */ /* 0x020fe20003f0d000 */
[----:B------:R-:W-:Y:S01]  /*24b0*/  IMAD R3, R62, -0x2, R7 ;  /* 0xfffffffe3e037824 */ /* 0x000fe200078e0207 */
[----:B------:R-:W-:Y:S01]  /*24c0*/  BSSY B0, `(.L_x_39) ;  /* 0x0000226000007945 */ /* 0x000fe20003800000 */
[----:B------:R-:W-:-:S04]  /*24d0*/  IMAD.WIDE R68, R19, 0x40, R60 ;  /* 0x0000004013447825 */ /* 0x000fc800078e023c */
[----:B------:R-:W-:Y:S02]  /*24e0*/  IMAD.IADD R3, R3, 0x1, -R14 ;  /* 0x0000000103037824 */ /* 0x000fe400078e0a0e */
[----:B------:R-:W-:-:S03]  /*24f0*/  IMAD.IADD R0, R67, 0x1, -R0 ;  /* 0x0000000143007824 */ /* 0x000fc600078e0a00 */
[----:B------:R-:W-:-:S04]  /*2500*/  ISETP.GT.AND P1, PT, R3, RZ, PT ;  /* 0x000000ff0300720c */ /* 0x000fc80003f24270 */
[----:B------:R-:W-:Y:S01]  /*2510*/  ISETP.GT.AND P2, PT, R0, RZ, P1 ;  /* 0x000000ff0000720c */ /* 0x000fe20000f44270 */
[-C--:B-1----:R-:W-:Y:S02]  /*2520*/  IMAD R6, R69, R76.reuse, RZ ;  /* 0x0000004c45067224 */ /* 0x082fe400078e02ff */
[----:B------:R-:W-:-:S04]  /*2530*/  IMAD.WIDE.U32 R70, R68, R76, R4 ;  /* 0x0000004c44467225 */ /* 0x000fc800078e0004 */
[----:B------:R-:W-:-:S04]  /*2540*/  IMAD R5, R68, R77, R6 ;  /* 0x0000004d44057224 */ /* 0x000fc800078e0206 */
[----:B------:R-:W-:Y:S01]  /*2550*/  IMAD.IADD R7, R71, 0x1, R5 ;  /* 0x0000000147077824 */ /* 0x000fe200078e0205 */
[----:B------:R-:W-:Y:S06]  /*2560*/  @!P0 BRA `(.L_x_40) ;  /* 0x0000001400dc8947 */ /* 0x000fec0003800000 */
[----:B------:R-:W1:Y:S01]  /*2570*/  LDC.64 R74, c[0x0][0x5b8] ;  /* 0x00016e00ff4a7b82 */ /* 0x000e620000000a00 */
[----:B------:R-:W-:-:S07]  /*2580*/  ULDC.64 UR4, c[0x0][0x5c0] ;  /* 0x0001700000047ab9 */ /* 0x000fce0000000a00 */
[----:B------:R-:W2:Y:S08]  /*2590*/  LDC.64 R78, c[0x0][0x5b0] ;  /* 0x00016c00ff4e7b82 */ /* 0x000eb00000000a00 */
[----:B------:R-:W0:Y:S01]  /*25a0*/  LDC.64 R80, c[0x0][0x5a8] ;  /* 0x00016a00ff507b82 */ /* 0x000e220000000a00 */
[-C--:B-1----:R-:W-:Y:S02]  /*25b0*/  IMAD R6, R11, R74.reuse, RZ ;  /* 0x0000004a0b067224 */ /* 0x082fe400078e02ff */
[----:B------:R-:W-:-:S04]  /*25c0*/  IMAD.WIDE.U32 R4, R2, R74, R8 ;  /* 0x0000004a02047225 */ /* 0x000fc800078e0008 */
[----:B------:R-:W-:Y:S01]  /*25d0*/  IMAD R71, R2, R75, R6 ;  /* 0x0000004b02477224 */ /* 0x000fe200078e0206 */
[----:B------:R-:W-:Y:S01]  /*25e0*/  IADD3 R10, P0, R14, R4, RZ ;  /* 0x000000040e0a7210 */ /* 0x000fe20007f1e0ff */
[----:B--2---:R-:W-:-:S03]  /*25f0*/  IMAD R4, R69, R78, RZ ;  /* 0x0000004e45047224 */ /* 0x004fc600078e02ff */
[----:B------:R-:W-:Y:S01]  /*2600*/  IADD3.X R11, R15, R5, R71, P0, !PT ;  /* 0x000000050f0b7210 */ /* 0x000fe200007fe447 */
[C---:B------:R-:W-:Y:S02]  /*2610*/  IMAD R75, R68.reuse, R79, R4 ;  /* 0x0000004f444b7224 */ /* 0x040fe400078e0204 */
[----:B------:R-:W-:-:S04]  /*2620*/  IMAD.WIDE.U32 R4, R68, R78, R10 ;  /* 0x0000004e44047225 */ /* 0x000fc800078e000a */
[----:B------:R-:W-:Y:S01]  /*2630*/  IMAD.IADD R5, R5, 0x1, R75 ;  /* 0x0000000105057824 */ /* 0x000fe200078e024b */
[----:B0-----:R-:W-:-:S04]  /*2640*/  LEA R12, P0, R4, R80, 0x2 ;  /* 0x00000050040c7211 */ /* 0x001fc800078010ff */
[----:B------:R-:W-:-:S05]  /*2650*/  LEA.HI.X R13, R4, R81, R5, 0x2, P0 ;  /* 0x00000051040d7211 */ /* 0x000fca00000f1405 */
[----:B------:R0:W2:Y:S01]  /*2660*/  @P2 LDG.E.LTC128B R19, desc[UR36][R12.64] ;  /* 0x000000240c132981 */ /* 0x0000a2000c1e1920 */
[----:B------:R-:W-:Y:S01]  /*2670*/  IMAD.WIDE.U32 R4, R68, R78, R14 ;  /* 0x0000004e44047225 */ /* 0x000fe200078e000e */
[----:B------:R-:W-:Y:S01]  /*2680*/  LEA R6, P3, R70, UR4, 0x2 ;  /* 0x0000000446067c11 */ /* 0x000fe2000f8610ff */
[----:B------:R-:W-:Y:S01]  /*2690*/  BSSY B1, `(.L_x_41) ;  /* 0x0000014000017945 */ /* 0x000fe20003800000 */
[----:B------:R-:W-:Y:S02]  /*26a0*/  IADD3 R20, P0, R8, R4, RZ ;  /* 0x0000000408147210 */ /* 0x000fe40007f1e0ff */
[----:B------:R-:W-:Y:S02]  /*26b0*/  LEA.HI.X R7, R70, UR5, R7, 0x2, P3 ;  /* 0x0000000546077c11 */ /* 0x000fe400098f1407 */
[----:B------:R-:W-:Y:S01]  /*26c0*/  IADD3.X R21, R9, R75, R5, P0, !PT ;  /* 0x0000004b09157210 */ /* 0x000fe200007fe405 */
[----:B0-----:R-:W-:Y:S01]  /*26d0*/  IMAD.SHL.U32 R12, R78, 0x8, RZ ;  /* 0x000000084e0c7824 */ /* 0x001fe200078e00ff */
[----:B------:R-:W-:-:S02]  /*26e0*/  ISETP.GT.AND P0, PT, R3, 0x1, PT ;  /* 0x000000010300780c */ /* 0x000fc40003f04270 */
[----:B------:R-:W-:Y:S01]  /*26f0*/  SHF.L.U64.HI R13, R78, 0x3, R79 ;  /* 0x000000034e0d7819 */ /* 0x000fe2000001024f */
[----:B------:R-:W-:Y:S01]  /*2700*/  IMAD.WIDE.U32 R20, R2, R74, R20 ;  /* 0x0000004a02147225 */ /* 0x000fe200078e0014 */
[----:B------:R-:W-:-:S03]  /*2710*/  ISETP.GT.AND P3, PT, R0, RZ, P0 ;  /* 0x000000ff0000720c */ /* 0x000fc60000764270 */
[----:B------:R-:W-:Y:S01]  /*2720*/  IMAD.WIDE.U32 R68, R68, R78, R12 ;  /* 0x0000004e44447225 */ /* 0x000fe200078e000c */
[----:B--2---:R-:W-:-:S05]  /*2730*/  LOP3.LUT R4, R19, 0xffffe000, RZ, 0xc0, !PT ;  /* 0xffffe00013047812 */ /* 0x004fca00078ec0ff */
[----:B------:R-:W-:Y:S01]  /*2740*/  FMUL R5, R4, R59 ;  /* 0x0000003b04057220 */ /* 0x000fe20000400000 */
[----:B------:R-:W-:-:S03]  /*2750*/  LEA R4, P4, R20, R80, 0x2 ;  /* 0x0000005014047211 */ /* 0x000fc600078810ff */
[----:B------:R-:W-:Y:S01]  /*2760*/  FFMA R83, R24, R58, R5 ;  /* 0x0000003a18537223 */ /* 0x000fe20000000005 */
[----:B------:R-:W-:-:S04]  /*2770*/  IMAD.IADD R5, R71, 0x1, R21 ;  /* 0x0000000147057824 */ /* 0x000fc800078e0215 */
[----:B------:R-:W-:Y:S02]  /*2780*/  F2FP.TF32.F32.PACK_B R83, R83 ;  /* 0x00000053ff53723e */ /* 0x000fe400024050ff */
[----:B------:R-:W-:-:S03]  /*2790*/  LEA.HI.X R5, R20, R81, R5, 0x2, P4 ;  /* 0x0000005114057211 */ /* 0x000fc600020f1405 */
[----:B------:R0:W-:Y:S01]  /*27a0*/  @P2 STG.E desc[UR36][R6.64], R83 ;  /* 0x0000005306002986 */ /* 0x0001e2000c101924 */
[----:B------:R-:W-:Y:S05]  /*27b0*/  @!P3 BRA `(.L_x_42) ;  /* 0x000000000004b947 */ /* 0x000fea0003800000 */
[----:B------:R1:W5:Y:S02]  /*27c0*/  LDG.E.LTC128B R19, desc[UR36][R4.64+0x4] ;  /* 0x0000042404137981 */ /* 0x000364000c1e1920 */
.L_x_42:
[----:B------:R-:W-:Y:S05]  /*27d0*/  BSYNC B1 ;  /* 0x0000000000017941 */ /* 0x000fea0003800000 */
.L_x_41:
[----:B-----5:R-:W-:Y:S01]  /*27e0*/  LOP3.LUT R12, R19, 0xffffe000, RZ, 0xc0, !PT ;  /* 0xffffe000130c7812 */ /* 0x020fe200078ec0ff */
[----:B------:R-:W-:Y:S01]  /*27f0*/  IMAD.IADD R75, R75, 0x1, R69 ;  /* 0x000000014b4b7824 */ /* 0x000fe200078e0245 */
[----:B------:R-:W-:Y:S02]  /*2800*/  IADD3 R10, P2, R10, R68, RZ ;  /* 0x000000440a0a7210 */ /* 0x000fe40007f5e0ff */
[----:B------:R-:W-:Y:S01]  /*2810*/  ISETP.GT.AND P1, PT, R0, 0x8, P1 ;  /* 0x000000080000780c */ /* 0x000fe20000f24270 */
[----:B------:R-:W-:Y:S02]  /*2820*/  FMUL R12, R12, R59 ;  /* 0x0000003b0c0c7220 */ /* 0x000fe40000400000 */
[----:B------:R-:W-:Y:S02]  /*2830*/  IMAD.X R11, R75, 0x1, R11, P2 ;  /* 0x000000014b0b7824 */ /* 0x000fe400010e060b */
[----:B------:R-:W-:Y:S01]  /*2840*/  FFMA R25, R25, R58, R12 ;  /* 0x0000003a19197223 */ /* 0x000fe2000000000c */
[----:B------:R-:W-:-:S04]  /*2850*/  LEA R12, P2, R10, R80, 0x2 ;  /* 0x000000500a0c7211 */ /* 0x000fc800078410ff */
[----:B------:R-:W-:Y:S02]  /*2860*/  F2FP.TF32.F32.PACK_B R25, R25 ;  /* 0x00000019ff19723e */ /* 0x000fe400024050ff */
[----:B------:R-:W-:-:S03]  /*2870*/  LEA.HI.X R13, R10, R81, R11, 0x2, P2 ;  /* 0x000000510a0d7211 */ /* 0x000fc600010f140b */
[----:B------:R2:W-:Y:S04]  /*2880*/  @P3 STG.E desc[UR36][R6.64+0x4], R25 ;  /* 0x0000041906003986 */ /* 0x0005e8000c101924 */
[----:B------:R-:W3:Y:S01]  /*2890*/  @P1 LDG.E.LTC128B R19, desc[UR36][R12.64] ;  /* 0x000000240c131981 */ /* 0x000ee2000c1e1920 */
[----:B------:R-:W-:Y:S01]  /*28a0*/  IADD3 R14, P2, P3, R8, R68, R14 ;  /* 0x00000044080e7210 */ /* 0x000fe20007b5e00e */
[----:B------:R-:W-:Y:S01]  /*28b0*/  BSSY B1, `(.L_x_43) ;  /* 0x0000011000017945 */ /* 0x000fe20003800000 */
[C---:B------:R-:W-:Y:S02]  /*28c0*/  SHF.L.U64.HI R11, R76.reuse, 0x5, R77 ;  /* 0x000000054c0b7819 */ /* 0x040fe4000001024d */
[----:B------:R-:W-:Y:S02]  /*28d0*/  IADD3.X R15, R9, R75, R15, P2, P3 ;  /* 0x0000004b090f7210 */ /* 0x000fe400017e640f */
[----:B------:R-:W-:-:S02]  /*28e0*/  LEA R10, P2, R76, R6, 0x5 ;  /* 0x000000064c0a7211 */ /* 0x000fc400078428ff */
[----:B------:R-:W-:Y:S01]  /*28f0*/  ISETP.GT.AND P0, PT, R0, 0x8, P0 ;  /* 0x000000080000780c */ /* 0x000fe20000704270 */
[----:B------:R-:W-:-:S04]  /*2900*/  IMAD.WIDE.U32 R14, R2, R74, R14 ;  /* 0x0000004a020e7225 */ /* 0x000fc800078e000e */
[----:B------:R-:W-:Y:S02]  /*2910*/  IMAD.X R11, R11, 0x1, R7, P2 ;  /* 0x000000010b0b7824 */ /* 0x000fe400010e0607 */
[----:B------:R-:W-:Y:S01]  /*2920*/  IMAD.IADD R2, R71, 0x1, R15 ;  /* 0x0000000147027824 */ /* 0x000fe200078e020f */
[----:B---3--:R-:W-:-:S05]  /*2930*/  LOP3.LUT R8, R19, 0xffffe000, RZ, 0xc0, !PT ;  /* 0xffffe00013087812 */ /* 0x008fca00078ec0ff */
[----:B------:R-:W-:Y:S01]  /*2940*/  FMUL R9, R8, R59 ;  /* 0x0000003b08097220 */ /* 0x000fe20000400000 */
[----:B------:R-:W-:-:S03]  /*2950*/  LEA R8, P3, R14, R80, 0x2 ;  /* 0x000000500e087211 */ /* 0x000fc600078610ff */
[----:B------:R-:W-:Y:S01]  /*2960*/  FFMA R21, R26, R58, R9 ;  /* 0x0000003a1a157223 */ /* 0x000fe20000000009 */
[----:B------:R-:W-:-:S04]  /*2970*/  LEA.HI.X R9, R14, R81, R2, 0x2, P3 ;  /* 0x000000510e097211 */ /* 0x000fc800018f1402 */
[----:B------:R-:W-:-:S05]  /*2980*/  F2FP.TF32.F32.PACK_B R21, R21 ;  /* 0x00000015ff15723e */ /* 0x000fca00024050ff */
[----:B------:R2:W-:Y:S01]  /*2990*/  @P1 STG.E desc[UR36][R10.64], R21 ;  /* 0x000000150a001986 */ /* 0x0005e2000c101924 */
[----:B------:R-:W-:Y:S05]  /*29a0*/  @!P0 BRA `(.L_x_44) ;  /* 0x0000000000048947 */ /* 0x000fea0003800000 */
[----:B------:R3:W5:Y:S02]  /*29b0*/  LDG.E.LTC128B R19, desc[UR36][R8.64+0x4] ;  /* 0x0000042408137981 */ /* 0x000764000c1e1920 */
.L_x_44:
[----:B------:R-:W-:Y:S05]  /*29c0*/  BSYNC B1 ;  /* 0x0000000000017941 */ /* 0x000fea0003800000 */
.L_x_43:
[----:B-----5:R-:W-:Y:S01]  /*29d0*/  LOP3.LUT R2, R19, 0xffffe000, RZ, 0xc0, !PT ;  /* 0xffffe00013027812 */ /* 0x020fe200078ec0ff */
[----:B------:R-:W-:Y:S01]  /*29e0*/  BSSY B1, `(.L_x_45) ;  /* 0x0000009000017945 */ /* 0x000fe20003800000 */
[----:B------:R-:W-:-:S03]  /*29f0*/  ISETP.GT.AND P1, PT, R3, 0x8, PT ;  /* 0x000000080300780c */ /* 0x000fc60003f24270 */
[----:B------:R-:W-:Y:S01]  /*2a00*/  FMUL R2, R2, R59 ;  /* 0x0000003b02027220 */ /* 0x000fe20000400000 */
[----:B------:R-:W-:-:S03]  /*2a10*/  ISETP.GT.AND P2, PT, R0, RZ, P1 ;  /* 0x000000ff0000720c */ /* 0x000fc60000f44270 */
[----:B------:R-:W-:-:S05]  /*2a20*/  FFMA R27, R27, R58, R2 ;  /* 0x0000003a1b1b7223 */ /* 0x000fca0000000002 */
[----:B------:R-:W-:-:S05]  /*2a30*/  F2FP.TF32.F32.PACK_B R27, R27 ;  /* 0x0000001bff1b723e */ /* 0x000fca00024050ff */
[----:B------:R4:W-:Y:S01]  /*2a40*/  @P0 STG.E desc[UR36][R10.64+0x4], R27 ;  /* 0x0000041b0a000986 */ /* 0x0009e2000c101924 */
[----:B------:R-:W-:Y:S05]  /*2a50*/  @!P2 BRA `(.L_x_46) ;  /* 0x000000000004a947 */ /* 0x000fea0003800000 */
[----:B------:R0:W5:Y:S02]  /*2a60*/  LDG.E.LTC128B R19, desc[UR36][R4.64+0x20] ;  /* 0x0000202404137981 */ /* 0x000164000c1e1920 */
.L_x_46:
[----:B------:R-:W-:Y:S05]  /*2a70*/  BSYNC B1 ;  /* 0x0000000000017941 */ /* 0x000fea0003800000 */
.L_x_45:
        /* <DEDUP_REMOVED lines=10> */
.L_x_48:
[----:B------:R-:W-:Y:S05]  /*2b20*/  BSYNC B1 ;  /* 0x0000000000017941 */ /* 0x000fea0003800000 */
.L_x_47:
[----:B-----5:R-:W-:Y:S01]  /*2b30*/  LOP3.LUT R2, R19, 0xffffe000, RZ, 0xc0, !PT ;  /* 0xffffe00013027812 */ /* 0x020fe200078ec0ff */
[----:B------:R-:W-:Y:S01]  /*2b40*/  BSSY B1, `(.L_x_49) ;  /* 0x0000008000017945 */ /* 0x000fe20003800000 */
[----:B------:R-:W-:-:S03]  /*2b50*/  ISETP.GT.AND P1, PT, R0, 0x8, P1 ;  /* 0x000000080000780c */ /* 0x000fc60000f24270 */
[----:B------:R-:W-:-:S04]  /*2b60*/  FMUL R2, R2, R59 ;  /* 0x0000003b02027220 */ /* 0x000fc80000400000 */
[----:B------:R-:W-:-:S05]  /*2b70*/  FFMA R29, R29, R58, R2 ;  /* 0x0000003a1d1d7223 */ /* 0x000fca0000000002 */
[----:B------:R-:W-:-:S05]  /*2b80*/  F2FP.TF32.F32.PACK_B R29, R29 ;  /* 0x0000001dff1d723e */ /* 0x000fca00024050ff */
[----:B------:R0:W-:Y:S01]  /*2b90*/  @P3 STG.E desc[UR36][R6.64+0x24], R29 ;  /* 0x0000241d06003986 */ /* 0x0001e2000c101924 */
[----:B------:R-:W-:Y:S05]  /*2ba0*/  @!P1 BRA `(.L_x_50) ;  /* 0x0000000000049947 */ /* 0x000fea0003800000 */
[----:B------:R0:W5:Y:S02]  /*2bb0*/  LDG.E.LTC128B R19, desc[UR36][R8.64+0x20] ;  /* 0x0000202408137981 */ /* 0x000164000c1e1920 */
.L_x_50:
[----:B------:R-:W-:Y:S05]  /*2bc0*/  BSYNC B1 ;  /* 0x0000000000017941 */ /* 0x000fea0003800000 */
.L_x_49:
[----:B-----5:R-:W-:Y:S01]  /*2bd0*/  LOP3.LUT R2, R19, 0xffffe000, RZ, 0xc0, !PT ;  /* 0xffffe00013027812 */ /* 0x020fe200078ec0ff */
[----:B------:R-:W-:Y:S01]  /*2be0*/  BSSY B1, `(.L_x_51) ;  /* 0x0000008000017945 */ /* 0x000fe20003800000 */
[----:B------:R-:W-:-:S03]  /*2bf0*/  ISETP.GT.AND P0, PT, R0, 0x8, P0 ;  /* 0x000000080000780c */ /* 0x000fc60000704270 */
[----:B0-----:R-:W-:-:S04]  /*2c00*/  FMUL R13, R2, R59 ;  /* 0x0000003b020d7220 */ /* 0x001fc80000400000 */
[----:B------:R-:W-:-:S05]  /*2c10*/  FFMA R13, R30, R58, R13 ;  /* 0x0000003a1e0d7223 */ /* 0x000fca000000000d */
[----:B------:R-:W-:-:S05]  /*2c20*/  F2FP.TF32.F32.PACK_B R13, R13 ;  /* 0x0000000dff0d723e */ /* 0x000fca00024050ff */
[----:B------:R0:W-:Y:S01]  /*2c30*/  @P1 STG.E desc[UR36][R10.64+0x20], R13 ;  /* 0x0000200d0a001986 */ /* 0x0001e2000c101924 */
[----:B------:R-:W-:Y:S05]  /*2c40*/  @!P0 BRA `(.L_x_52) ;  /* 0x0000000000048947 */ /* 0x000fea0003800000 */
[----:B------:R0:W5:Y:S02]  /*2c50*/  LDG.E.LTC128B R19, desc[UR36][R8.64+0x24] ;  /* 0x0000242408137981 */ /* 0x000164000c1e1920 */
.L_x_52:
[----:B------:R-:W-:Y:S05]  /*2c60*/  BSYNC B1 ;  /* 0x0000000000017941 */ /* 0x000fea0003800000 */
.L_x_51:
        /* <DEDUP_REMOVED lines=10> */
.L_x_54:
[----:B------:R-:W-:Y:S05]  /*2d10*/  BSYNC B1 ;  /* 0x0000000000017941 */ /* 0x000fea0003800000 */
.L_x_53:
[----:B-----5:R-:W-:Y:S01]  /*2d20*/  LOP3.LUT R2, R19, 0xffffe000, RZ, 0xc0, !PT ;  /* 0xffffe00013027812 */ /* 0x020fe200078ec0ff */
[----:B------:R-:W-:Y:S01]  /*2d30*/  BSSY B1, `(.L_x_55) ;  /* 0x0000009000017945 */ /* 0x000fe20003800000 */
[----:B------:R-:W-:-:S03]  /*2d40*/  ISETP.GT.AND P0, PT, R3, 0x11, PT ;  /* 0x000000110300780c */ /* 0x000fc60003f04270 */
[----:B0-----:R-:W-:Y:S01]  /*2d50*/  FMUL R13, R2, R59 ;  /* 0x0000003b020d7220 */ /* 0x001fe20000400000 */
[----:B------:R-:W-:-:S03]  /*2d60*/  ISETP.GT.AND P3, PT, R0, RZ, P0 ;  /* 0x000000ff0000720c */ /* 0x000fc60000764270 */
[----:B------:R-:W-:-:S05]  /*2d70*/  FFMA R13, R32, R58, R13 ;  /* 0x0000003a200d7223 */ /* 0x000fca000000000d */
[----:B------:R-:W-:-:S05]  /*2d80*/  F2FP.TF32.F32.PACK_B R13, R13 ;  /* 0x0000000dff0d723e */ /* 0x000fca00024050ff */
[----:B------:R0:W-:Y:S01]  /*2d90*/  @P2 STG.E desc[UR36][R6.64+0x40], R13 ;  /* 0x0000400d06002986 */ /* 0x0001e2000c101924 */
[----:B------:R-:W-:Y:S05]  /*2da0*/  @!P3 BRA `(.L_x_56) ;  /* 0x000000000004b947 */ /* 0x000fea0003800000 */
[----:B------:R0:W5:Y:S02]  /*2db0*/  LDG.E.LTC128B R19, desc[UR36][R4.64+0x44] ;  /* 0x0000442404137981 */ /* 0x000164000c1e1920 */
.L_x_56:
[----:B------:R-:W-:Y:S05]  /*2dc0*/  BSYNC B1 ;  /* 0x0000000000017941 */ /* 0x000fea0003800000 */
.L_x_55:
        /* <DEDUP_REMOVED lines=9> */
.L_x_58:
[----:B------:R-:W-:Y:S05]  /*2e60*/  BSYNC B1 ;  /* 0x0000000000017941 */ /* 0x000fea0003800000 */
.L_x_57:
        /* <DEDUP_REMOVED lines=9> */
.L_x_60:
[----:B------:R-:W-:Y:S05]  /*2f00*/  BSYNC B1 ;  /* 0x0000000000017941 */ /* 0x000fea0003800000 */
.L_x_59:
        /* <DEDUP_REMOVED lines=10> */
.L_x_62:
[----:B------:R-:W-:Y:S05]  /*2fb0*/  BSYNC B1 ;  /* 0x0000000000017941 */ /* 0x000fea0003800000 */
.L_x_61:
        /* <DEDUP_REMOVED lines=10> */
.L_x_64:
[----:B------:R-:W-:Y:S05]  /*3060*/  BSYNC B1 ;  /* 0x0000000000017941 */ /* 0x000fea0003800000 */
.L_x_63:
        /* <DEDUP_REMOVED lines=9> */
.L_x_66:
[----:B------:R-:W-:Y:S05]  /*3100*/  BSYNC B1 ;  /* 0x0000000000017941 */ /* 0x000fea0003800000 */
.L_x_65:
        /* <DEDUP_REMOVED lines=9> */
.L_x_68:
[----:B------:R-:W-:Y:S05]  /*31a0*/  BSYNC B1 ;  /* 0x0000000000017941 */ /* 0x000fea0003800000 */
.L_x_67:
        /* <DEDUP_REMOVED lines=10> */
.L_x_70:
[----:B------:R-:W-:Y:S05]  /*3250*/  BSYNC B1 ;  /* 0x0000000000017941 */ /* 0x000fea0003800000 */
.L_x_69:
        /* <DEDUP_REMOVED lines=10> */
.L_x_72:
[----:B------:R-:W-:Y:S05]  /*3300*/  BSYNC B1 ;  /* 0x0000000000017941 */ /* 0x000fea0003800000 */
.L_x_71:
        /* <DEDUP_REMOVED lines=9> */
.L_x_74:
[----:B------:R-:W-:Y:S05]  /*33a0*/  BSYNC B1 ;  /* 0x0000000000017941 */ /* 0x000fea0003800000 */
.L_x_73:
        /* <DEDUP_REMOVED lines=9> */
.L_x_76:
[----:B------:R-:W-:Y:S05]  /*3440*/  BSYNC B1 ;  /* 0x0000000000017941 */ /* 0x000fea0003800000 */
.L_x_75:
        /* <DEDUP_REMOVED lines=10> */
.L_x_78:
[----:B------:R-:W-:Y:S05]  /*34f0*/  BSYNC B1 ;  /* 0x0000000000017941 */ /* 0x000fea0003800000 */
.L_x_77:
        /* <DEDUP_REMOVED lines=10> */
.L_x_80:
[----:B------:R-:W-:Y:S05]  /*35a0*/  BSYNC B1 ;  /* 0x0000000000017941 */ /* 0x000fea0003800000 */
.L_x_79:
        /* <DEDUP_REMOVED lines=9> */
.L_x_82:
[----:B------:R-:W-:Y:S05]  /*3640*/  BSYNC B1 ;  /* 0x0000000000017941 */ /* 0x000fea0003800000 */
.L_x_81:
        /* <DEDUP_REMOVED lines=9> */
.L_x_84:
[----:B------:R-:W-:Y:S05]  /*36e0*/  BSYNC B1 ;  /* 0x0000000000017941 */ /* 0x000fea0003800000 */
.L_x_83:
        /* <DEDUP_REMOVED lines=10> */
.L_x_86:
[----:B------:R-:W-:Y:S05]  /*3790*/  BSYNC B1 ;  /* 0x0000000000017941 */ /* 0x000fea0003800000 */
.L_x_85:
        /* <DEDUP_REMOVED lines=10> */
.L_x_88:
[----:B------:R-:W-:Y:S05]  /*3840*/  BSYNC B1 ;  /* 0x0000000000017941 */ /* 0x000fea0003800000 */
.L_x_87:
        /* <DEDUP_REMOVED lines=9> */
.L_x_90:
[----:B------:R-:W-:Y:S05]  /*38e0*/  BSYNC B1 ;  /* 0x0000000000017941 */ /* 0x000fea0003800000 */
.L_x_89:
        /* <DEDUP_REMOVED lines=9> */
.L_x_92:
[----:B------:R-:W-:Y:S05]  /*3980*/  BSYNC B1 ;  /* 0x0000000000017941 */ /* 0x000fea0003800000 */
.L_x_91:
        /* <DEDUP_REMOVED lines=10> */
.L_x_94:
[----:B------:R-:W-:Y:S05]  /*3a30*/  BSYNC B1 ;  /* 0x0000000000017941 */ /* 0x000fea0003800000 */
.L_x_93:
[----:B-----5:R-:W-:Y:S01]  /*3a40*/  LOP3.LUT R2, R19, 0xffffe000, RZ, 0xc0, !PT ;  /* 0xffffe00013027812 */ /* 0x020fe200078ec0ff */
[----:B------:R-:W-:Y:S01]  /*3a50*/  BSSY B1, `(.L_x_95) ;  /* 0x000000b000017945 */ /* 0x000fe20003800000 */
[----:B------:R-:W-:Y:S01]  /*3a60*/  ISETP.GT.AND P0, PT, R3, 0x39, PT ;  /* 0x000000390300780c */ /* 0x000fe20003f04270 */
[----:B------:R-:W-:Y:S02]  /*3a70*/  @P2 IMAD.MOV.U32 R3, RZ, RZ, R7 ;  /* 0x000000ffff032224 */ /* 0x000fe400078e0007 */
[----:B0-----:R-:W-:Y:S01]  /*3a80*/  FMUL R13, R2, R59 ;  /* 0x0000003b020d7220 */ /* 0x001fe20000400000 */
[----:B------:R-:W-:Y:S01]  /*3a90*/  @P2 IMAD.MOV.U32 R2, RZ, RZ, R6 ;  /* 0x000000ffff022224 */ /* 0x000fe200078e0006 */
[----:B------:R-:W-:Y:S02]  /*3aa0*/  ISETP.GT.AND P3, PT, R0, RZ, P0 ;  /* 0x000000ff0000720c */ /* 0x000fe40000764270 */
[----:B------:R-:W-:-:S05]  /*3ab0*/  FFMA R13, R52, R58, R13 ;  /* 0x0000003a340d7223 */ /* 0x000fca000000000d */
[----:B------:R-:W-:-:S05]  /*3ac0*/  F2FP.TF32.F32.PACK_B R13, R13 ;  /* 0x0000000dff0d723e */ /* 0x000fca00024050ff */
[----:B------:R0:W-:Y:S01]  /*3ad0*/  @P2 STG.E desc[UR36][R2.64+0xe0], R13 ;  /* 0x0000e00d02002986 */ /* 0x0001e2000c101924 */
[----:B------:R-:W-:Y:S05]  /*3ae0*/  @!P3 BRA `(.L_x_96) ;  /* 0x000000000004b947 */ /* 0x000fea0003800000 */
[----:B------:R0:W5:Y:S02]  /*3af0*/  LDG.E.LTC128B R19, desc[UR36][R4.64+0xe4] ;  /* 0x0000e42404137981 */ /* 0x000164000c1e1920 */
.L_x_96:
[----:B------:R-:W-:Y:S05]  /*3b00*/  BSYNC B1 ;  /* 0x0000000000017941 */ /* 0x000fea0003800000 */
.L_x_95:
[----:B0----5:R-:W-:Y:S01]  /*3b10*/  LOP3.LUT R2, R19, 0xffffe000, RZ, 0xc0, !PT ;  /* 0xffffe00013027812 */ /* 0x021fe200078ec0ff */
        /* <DEDUP_REMOVED lines=8> */
.L_x_98:
[----:B------:R-:W-:Y:S05]  /*3ba0*/  BSYNC B1 ;  /* 0x0000000000017941 */ /* 0x000fea0003800000 */
.L_x_97:
[----:B-----5:R-:W-:Y:S01]  /*3bb0*/  LOP3.LUT R2, R19, 0xffffe000, RZ, 0xc0, !PT ;  /* 0xffffe00013027812 */ /* 0x020fe200078ec0ff */
[----:B------:R-:W-:Y:S01]  /*3bc0*/  BSSY B1, `(.L_x_99) ;  /* 0x000000a000017945 */ /* 0x000fe20003800000 */
[----:B------:R-:W-:-:S03]  /*3bd0*/  ISETP.GT.AND P0, PT, R0, 0x8, P0 ;  /* 0x000000080000780c */ /* 0x000fc60000704270 */
[----:B------:R-:W-:Y:S01]  /*3be0*/  FMUL R3, R2, R59 ;  /* 0x0000003b02037220 */ /* 0x000fe20000400000 */
[----:B------:R-:W-:-:S03]  /*3bf0*/  @P1 IMAD.MOV.U32 R2, RZ, RZ, R10 ;  /* 0x000000ffff021224 */ /* 0x000fc600078e000a */
[----:B-1----:R-:W-:Y:S01]  /*3c00*/  FFMA R5, R54, R58, R3 ;  /* 0x0000003a36057223 */ /* 0x002fe20000000003 */
[----:B------:R-:W-:-:S04]  /*3c10*/  @P1 IMAD.MOV.U32 R3, RZ, RZ, R11 ;  /* 0x000000ffff031224 */ /* 0x000fc800078e000b */
[----:B------:R-:W-:-:S05]  /*3c20*/  F2FP.TF32.F32.PACK_B R5, R5 ;  /* 0x00000005ff05723e */ /* 0x000fca00024050ff */
[----:B------:R1:W-:Y:S01]  /*3c30*/  @P1 STG.E desc[UR36][R2.64+0xe0], R5 ;  /* 0x0000e00502001986 */ /* 0x0003e2000c101924 */
[----:B------:R-:W-:Y:S05]  /*3c40*/  @!P0 BRA `(.L_x_100) ;  /* 0x0000000000048947 */ /* 0x000fea0003800000 */
[----:B------:R0:W5:Y:S02]  /*3c50*/  LDG.E.LTC128B R19, desc[UR36][R8.64+0xe4] ;  /* 0x0000e42408137981 */ /* 0x000164000c1e1920 */
.L_x_100:
[----:B------:R-:W-:Y:S05]  /*3c60*/  BSYNC B1 ;  /* 0x0000000000017941 */ /* 0x000fea0003800000 */
.L_x_99:
[----:B------:R-:W-:Y:S05]  /*3c70*/  @!P0 BRA `(.L_x_101) ;  /* 0x0000000800a88947 */ /* 0x000fea0003800000 */
[----:B-----5:R-:W-:-:S05]  /*3c80*/  LOP3.LUT R0, R19, 0xffffe000, RZ, 0xc0, !PT ;  /* 0xffffe00013007812 */ /* 0x020fca00078ec0ff */
[----:B------:R-:W-:-:S04]  /*3c90*/  FMUL R0, R0, R59 ;  /* 0x0000003b00007220 */ /* 0x000fc80000400000 */
[----:B------:R-:W-:-:S05]  /*3ca0*/  FFMA R55, R55, R58, R0 ;  /* 0x0000003a37377223 */ /* 0x000fca0000000000 */
[----:B------:R-:W-:-:S05]  /*3cb0*/  F2FP.TF32.F32.PACK_B R55, R55 ;  /* 0x00000037ff37723e */ /* 0x000fca00024050ff */
[----:B------:R0:W-:Y:S01]  /*3cc0*/  STG.E desc[UR36][R10.64+0xe4], R55 ;  /* 0x0000e4370a007986 */ /* 0x0001e2000c101924 */
[----:B------:R-:W-:Y:S05]  /*3cd0*/  BRA `(.L_x_101) ;  /* 0x0000000800907947 */ /* 0x000fea0003800000 */
.L_x_40:
[----:B------:R-:W-:Y:S01]  /*3ce0*/  ISETP.GT.AND P3, PT, R3, 0x1, PT ;  /* 0x000000010300780c */ /* 0x000fe20003f64270 */
[----:B------:R-:W-:Y:S01]  /*3cf0*/  ULDC.64 UR4, c[0x0][0x5c0] ;  /* 0x0001700000047ab9 */ /* 0x000fe20000000a00 */
[-C--:B------:R-:W-:Y:S01]  /*3d00*/  FMUL R9, R24, R58.reuse ;  /* 0x0000003a18097220 */ /* 0x080fe20000400000 */
[----:B------:R-:W-:Y:S01]  /*3d10*/  LEA R4, P4, R70, UR4, 0x2 ;  /* 0x0000000446047c11 */ /* 0x000fe2000f8810ff */
[-C--:B------:R-:W-:Y:S01]  /*3d20*/  FMUL R25, R25, R58.reuse ;  /* 0x0000003a19197220 */ /* 0x080fe20000400000 */
[----:B------:R-:W-:Y:S01]  /*3d30*/  ISETP.GT.AND P0, PT, R0, RZ, P3 ;  /* 0x000000ff0000720c */ /* 0x000fe20001f04270 */
[-C--:B------:R-:W-:Y:S01]  /*3d40*/  FMUL R11, R26, R58.reuse ;  /* 0x0000003a1a0b7220 */ /* 0x080fe20000400000 */
[----:B------:R-:W-:Y:S01]  /*3d50*/  LEA.HI.X R5, R70, UR5, R7, 0x2, P4 ;  /* 0x0000000546057c11 */ /* 0x000fe2000a0f1407 */
[-C--:B------:R-:W-:Y:S01]  /*3d60*/  FMUL R27, R27, R58.reuse ;  /* 0x0000003a1b1b7220 */ /* 0x080fe20000400000 */
[----:B------:R-:W-:Y:S01]  /*3d70*/  F2FP.TF32.F32.PACK_B R9, R9 ;  /* 0x00000009ff09723e */ /* 0x000fe200024050ff */
[-C--:B------:R-:W-:Y:S01]  /*3d80*/  FMUL R29, R29, R58.reuse ;  /* 0x0000003a1d1d7220 */ /* 0x080fe20000400000 */
[----:B------:R-:W-:Y:S01]  /*3d90*/  F2FP.TF32.F32.PACK_B R25, R25 ;  /* 0x00000019ff19723e */ /* 0x000fe200024050ff */
[----:B------:R-:W-:Y:S01]  /*3da0*/  FMUL R31, R31, R58 ;  /* 0x0000003a1f1f7220 */ /* 0x000fe20000400000 */
[C---:B------:R-:W-:Y:S01]  /*3db0*/  SHF.L.U64.HI R77, R76.reuse, 0x5, R77 ;  /* 0x000000054c4d7819 */ /* 0x040fe2000001024d */
[----:B------:R1:W-:Y:S01]  /*3dc0*/  @P2 STG.E desc[UR36][R4.64], R9 ;  /* 0x0000000904002986 */ /* 0x0003e2000c101924 */
[----:B------:R-:W-:Y:S01]  /*3dd0*/  LEA R6, P4, R76, R4, 0x5 ;  /* 0x000000044c067211 */ /* 0x000fe200078828ff */
[-C--:B0-----:R-:W-:Y:S01]  /*3de0*/  FMUL R13, R32, R58.reuse ;  /* 0x0000003a200d7220 */ /* 0x081fe20000400000 */
[C---:B------:R-:W-:Y:S01]  /*3df0*/  ISETP.GT.AND P1, PT, R0.reuse, 0x8, P1 ;  /* 0x000000080000780c */ /* 0x040fe20000f24270 */
[----:B------:R-:W-:Y:S01]  /*3e00*/  @P0 STG.E desc[UR36][R4.64+0x4], R25 ;  /* 0x0000041904000986 */ /* 0x000fe2000c101924 */
[----:B------:R-:W-:Y:S01]  /*3e10*/  ISETP.GT.AND P2, PT, R3, 0x8, PT ;  /* 0x000000080300780c */ /* 0x000fe20003f44270 */
[----:B------:R-:W-:Y:S01]  /*3e20*/  IMAD.X R7, R77, 0x1, R5, P4 ;  /* 0x000000014d077824 */ /* 0x000fe200020e0605 */
[C---:B------:R-:W-:Y:S01]  /*3e30*/  ISETP.GT.AND P3, PT, R0.reuse, 0x8, P3 ;  /* 0x000000080000780c */ /* 0x040fe20001f64270 */
[-C--:B------:R-:W-:Y:S01]  /*3e40*/  FMUL R33, R33, R58.reuse ;  /* 0x0000003a21217220 */ /* 0x080fe20000400000 */
[----:B------:R-:W-:Y:S01]  /*3e50*/  ISETP.GT.AND P0, PT, R3, 0x9, PT ;  /* 0x000000090300780c */ /* 0x000fe20003f04270 */
[-C--:B------:R-:W-:Y:S01]  /*3e60*/  FMUL R35, R35, R58.reuse ;  /* 0x0000003a23237220 */ /* 0x080fe20000400000 */
[----:B------:R-:W-:Y:S01]  /*3e70*/  ISETP.GT.AND P5, PT, R0, RZ, P2 ;  /* 0x000000ff0000720c */ /* 0x000fe200017a4270 */
[-C--:B-1----:R-:W-:Y:S01]  /*3e80*/  FMUL R9, R28, R58.reuse ;  /* 0x0000003a1c097220 */ /* 0x082fe20000400000 */
[C---:B------:R-:W-:Y:S01]  /*3e90*/  ISETP.GT.AND P4, PT, R0.reuse, RZ, P0 ;  /* 0x000000ff0000720c */ /* 0x040fe20000784270 */
[-C--:B------:R-:W-:Y:S01]  /*3ea0*/  FMUL R37, R37, R58.reuse ;  /* 0x0000003a25257220 */ /* 0x080fe20000400000 */
[----:B------:R-:W-:Y:S01]  /*3eb0*/  F2FP.TF32.F32.PACK_B R11, R11 ;  /* 0x0000000bff0b723e */ /* 0x000fe200024050ff */
[-C--:B------:R-:W-:Y:S01]  /*3ec0*/  FMUL R39, R39, R58.reuse ;  /* 0x0000003a27277220 */ /* 0x080fe20000400000 */
[----:B------:R-:W-:Y:S01]  /*3ed0*/  F2FP.TF32.F32.PACK_B R27, R27 ;  /* 0x0000001bff1b723e */ /* 0x000fe200024050ff */
[-C--:B------:R-:W-:Y:S01]  /*3ee0*/  FMUL R41, R41, R58.reuse ;  /* 0x0000003a29297220 */ /* 0x080fe20000400000 */
[----:B------:R-:W-:Y:S01]  /*3ef0*/  F2FP.TF32.F32.PACK_B R9, R9 ;  /* 0x00000009ff09723e */ /* 0x000fe200024050ff */
[----:B------:R0:W-:Y:S01]  /*3f00*/  @P1 STG.E desc[UR36][R6.64], R11 ;  /* 0x0000000b06001986 */ /* 0x0001e2000c101924 */
[----:B------:R-:W-:Y:S01]  /*3f10*/  F2FP.TF32.F32.PACK_B R29, R29 ;  /* 0x0000001dff1d723e */ /* 0x000fe200024050ff */
[-C--:B------:R-:W-:Y:S01]  /*3f20*/  FMUL R43, R43, R58.reuse ;  /* 0x0000003a2b2b7220 */ /* 0x080fe20000400000 */
[C---:B------:R-:W-:Y:S01]  /*3f30*/  ISETP.GT.AND P1, PT, R3.reuse, 0x10, PT ;  /* 0x000000100300780c */ /* 0x040fe20003f24270 */
[----:B------:R-:W-:Y:S01]  /*3f40*/  @P3 STG.E desc[UR36][R6.64+0x4], R27 ;  /* 0x0000041b06003986 */ /* 0x000fe2000c101924 */
[----:B------:R-:W-:Y:S01]  /*3f50*/  ISETP.GT.AND P3, PT, R3, 0x11, PT ;  /* 0x000000110300780c */ /* 0x000fe20003f64270 */
[-C--:B------:R-:W-:Y:S01]  /*3f60*/  FMUL R45, R45, R58.reuse ;  /* 0x0000003a2d2d7220 */ /* 0x080fe20000400000 */
[C---:B------:R-:W-:Y:S01]  /*3f70*/  ISETP.GT.AND P2, PT, R0.reuse, 0x8, P2 ;  /* 0x000000080000780c */ /* 0x040fe20001744270 */
[----:B------:R1:W-:Y:S01]  /*3f80*/  @P5 STG.E desc[UR36][R4.64+0x20], R9 ;  /* 0x0000200904005986 */ /* 0x0003e2000c101924 */
[C---:B------:R-:W-:Y:S01]  /*3f90*/  ISETP.GT.AND P0, PT, R0.reuse, 0x8, P0 ;  /* 0x000000080000780c */ /* 0x040fe20000704270 */
[-C--:B------:R-:W-:Y:S01]  /*3fa0*/  FMUL R47, R47, R58.reuse ;  /* 0x0000003a2f2f7220 */ /* 0x080fe20000400000 */
[----:B------:R-:W-:Y:S01]  /*3fb0*/  ISETP.GT.AND P5, PT, R0, RZ, P1 ;  /* 0x000000ff0000720c */ /* 0x000fe20000fa4270 */
[----:B------:R-:W-:Y:S01]  /*3fc0*/  @P4 STG.E desc[UR36][R4.64+0x24], R29 ;  /* 0x0000241d04004986 */ /* 0x000fe2000c101924 */
[-C--:B0-----:R-:W-:Y:S01]  /*3fd0*/  FMUL R11, R30, R58.reuse ;  /* 0x0000003a1e0b7220 */ /* 0x081fe20000400000 */
[----:B------:R-:W-:Y:S01]  /*3fe0*/  ISETP.GT.AND P4, PT, R0, RZ, P3 ;  /* 0x000000ff0000720c */ /* 0x000fe20001f84270 */
[-C--:B------:R-:W-:Y:S01]  /*3ff0*/  FMUL R49, R49, R58.reuse ;  /* 0x0000003a31317220 */ /* 0x080fe20000400000 */
[----:B------:R-:W-:Y:S01]  /*4000*/  F2FP.TF32.F32.PACK_B R31, R31 ;  /* 0x0000001fff1f723e */ /* 0x000fe200024050ff */
[-C--:B------:R-:W-:Y:S01]  /*4010*/  FMUL R51, R51, R58.reuse ;  /* 0x0000003a33337220 */ /* 0x080fe20000400000 */
[----:B------:R-:W-:Y:S01]  /*4020*/  F2FP.TF32.F32.PACK_B R11, R11 ;  /* 0x0000000bff0b723e */ /* 0x000fe200024050ff */
[-C--:B------:R-:W-:Y:S01]  /*4030*/  FMUL R15, R52, R58.reuse ;  /* 0x0000003a340f7220 */ /* 0x080fe20000400000 */
[----:B------:R-:W-:Y:S01]  /*4040*/  F2FP.TF32.F32.PACK_B R13, R13 ;  /* 0x0000000dff0d723e */ /* 0x000fe200024050ff */
[-C--:B-1----:R-:W-:Y:S01]  /*4050*/  FMUL R9, R34, R58.reuse ;  /* 0x0000003a22097220 */ /* 0x082fe20000400000 */
[----:B------:R-:W-:Y:S01]  /*4060*/  F2FP.TF32.F32.PACK_B R33, R33 ;  /* 0x00000021ff21723e */ /* 0x000fe200024050ff */
[----:B------:R0:W-:Y:S01]  /*4070*/  @P2 STG.E desc[UR36][R6.64+0x20], R11 ;  /* 0x0000200b06002986 */ /* 0x0001e2000c101924 */
[C---:B------:R-:W-:Y:S01]  /*4080*/  ISETP.GT.AND P1, PT, R0.reuse, 0x8, P1 ;  /* 0x000000080000780c */ /* 0x040fe20000f24270 */
[-C--:B------:R-:W-:Y:S01]  /*4090*/  FMUL R53, R53, R58.reuse ;  /* 0x0000003a35357220 */ /* 0x080fe20000400000 */
[C---:B------:R-:W-:Y:S01]  /*40a0*/  ISETP.GT.AND P2, PT, R3.reuse, 0x19, PT ;  /* 0x000000190300780c */ /* 0x040fe20003f44270 */
[----:B------:R-:W-:Y:S01]  /*40b0*/  @P0 STG.E desc[UR36][R6.64+0x24], R31 ;  /* 0x0000241f06000986 */ /* 0x000fe2000c101924 */
[----:B------:R-:W-:Y:S01]  /*40c0*/  ISETP.GT.AND P0, PT, R3, 0x18, PT ;  /* 0x000000180300780c */ /* 0x000fe20003f04270 */
[----:B------:R-:W-:Y:S01]  /*40d0*/  FMUL R55, R55, R58 ;  /* 0x0000003a37377220 */ /* 0x000fe20000400000 */
[----:B------:R-:W-:Y:S01]  /*40e0*/  F2FP.TF32.F32.PACK_B R9, R9 ;  /* 0x00000009ff09723e */ /* 0x000fe200024050ff */
[----:B------:R1:W-:Y:S01]  /*40f0*/  @P5 STG.E desc[UR36][R4.64+0x40], R13 ;  /* 0x0000400d04005986 */ /* 0x0003e2000c101924 */
[----:B------:R-:W-:-:S02]  /*4100*/  ISETP.GT.AND P5, PT, R0, RZ, P0 ;  /* 0x000000ff0000720c */ /* 0x000fc400007a4270 */
[----:B------:R-:W-:Y:S01]  /*4110*/  F2FP.TF32.F32.PACK_B R35, R35 ;  /* 0x00000023ff23723e */ /* 0x000fe200024050ff */
[----:B------:R-:W-:Y:S01]  /*4120*/  @P4 STG.E desc[UR36][R4.64+0x44], R33 ;  /* 0x0000442104004986 */ /* 0x000fe2000c101924 */
[----:B------:R-:W-:Y:S01]  /*4130*/  ISETP.GT.AND P4, PT, R0, 0x8, P3 ;  /* 0x000000080000780c */ /* 0x000fe20001f84270 */
[-C--:B0-----:R-:W-:Y:S01]  /*4140*/  FMUL R11, R36, R58.reuse ;  /* 0x0000003a240b7220 */ /* 0x081fe20000400000 */
[----:B------:R-:W-:Y:S01]  /*4150*/  ISETP.GT.AND P3, PT, R0, RZ, P2 ;  /* 0x000000ff0000720c */ /* 0x000fe20001764270 */
[----:B------:R0:W-:Y:S01]  /*4160*/  @P1 STG.E desc[UR36][R6.64+0x40], R9 ;  /* 0x0000400906001986 */ /* 0x0001e2000c101924 */
[----:B------:R-:W-:Y:S02]  /*4170*/  F2FP.TF32.F32.PACK_B R37, R37 ;  /* 0x00000025ff25723e */ /* 0x000fe400024050ff */
[----:B------:R-:W-:Y:S01]  /*4180*/  F2FP.TF32.F32.PACK_B R11, R11 ;  /* 0x0000000bff0b723e */ /* 0x000fe200024050ff */
[----:B-1----:R-:W-:Y:S01]  /*4190*/  FMUL R13, R40, R58 ;  /* 0x0000003a280d7220 */ /* 0x002fe20000400000 */
[----:B------:R-:W-:-:S02]  /*41a0*/  ISETP.GT.AND P1, PT, R3, 0x20, PT ;  /* 0x000000200300780c */ /* 0x000fc40003f24270 */
[C---:B------:R-:W-:Y:S02]  /*41b0*/  ISETP.GT.AND P0, PT, R0.reuse, 0x8, P0 ;  /* 0x000000080000780c */ /* 0x040fe40000704270 */
[----:B------:R-:W-:Y:S01]  /*41c0*/  F2FP.TF32.F32.PACK_B R39, R39 ;  /* 0x00000027ff27723e */ /* 0x000fe200024050ff */
[----:B------:R-:W-:Y:S01]  /*41d0*/  @P4 STG.E desc[UR36][R6.64+0x44], R35 ;  /* 0x0000442306004986 */ /* 0x000fe2000c101924 */
[----:B------:R-:W-:Y:S01]  /*41e0*/  ISETP.GT.AND P4, PT, R0, 0x8, P2 ;  /* 0x000000080000780c */ /* 0x000fe20001784270 */
[----:B0-----:R-:W-:Y:S01]  /*41f0*/  FMUL R9, R38, R58 ;  /* 0x0000003a26097220 */ /* 0x001fe20000400000 */
[----:B------:R-:W-:Y:S01]  /*4200*/  ISETP.GT.AND P2, PT, R3, 0x21, PT ;  /* 0x000000210300780c */ /* 0x000fe20003f44270 */
[----:B------:R0:W-:Y:S01]  /*4210*/  @P5 STG.E desc[UR36][R4.64+0x60], R11 ;  /* 0x0000600b04005986 */ /* 0x0001e2000c101924 */
[C---:B------:R-:W-:Y:S02]  /*4220*/  ISETP.GT.AND P5, PT, R0.reuse, RZ, P1 ;  /* 0x000000ff0000720c */ /* 0x040fe40000fa4270 */
[----:B------:R-:W-:Y:S01]  /*4230*/  F2FP.TF32.F32.PACK_B R9, R9 ;  /* 0x00000009ff09723e */ /* 0x000fe200024050ff */
[----:B------:R-:W-:Y:S01]  /*4240*/  @P3 STG.E desc[UR36][R4.64+0x64], R37 ;  /* 0x0000642504003986 */ /* 0x000fe2000c101924 */
[----:B------:R-:W-:-:S02]  /*4250*/  ISETP.GT.AND P3, PT, R0, RZ, P2 ;  /* 0x000000ff0000720c */ /* 0x000fc40001764270 */
[----:B------:R-:W-:Y:S01]  /*4260*/  F2FP.TF32.F32.PACK_B R13, R13 ;  /* 0x0000000dff0d723e */ /* 0x000fe200024050ff */
[----:B------:R1:W-:Y:S01]  /*4270*/  @P0 STG.E desc[UR36][R6.64+0x60], R9 ;  /* 0x0000600906000986 */ /* 0x0003e2000c101924 */
[----:B------:R-:W-:Y:S02]  /*4280*/  F2FP.TF32.F32.PACK_B R41, R41 ;  /* 0x00000029ff29723e */ /* 0x000fe400024050ff */
[----:B------:R-:W-:Y:S01]  /*4290*/  ISETP.GT.AND P1, PT, R0, 0x8, P1 ;  /* 0x000000080000780c */ /* 0x000fe20000f24270 */
[----:B------:R-:W-:Y:S01]  /*42a0*/  @P4 STG.E desc[UR36][R6.64+0x64], R39 ;  /* 0x0000642706004986 */ /* 0x000fe2000c101924 */
[C---:B------:R-:W-:Y:S01]  /*42b0*/  ISETP.GT.AND P4, PT, R3.reuse, 0x28, PT ;  /* 0x000000280300780c */ /* 0x040fe20003f84270 */
[----:B0-----:R-:W-:Y:S01]  /*42c0*/  FMUL R11, R44, R58 ;  /* 0x0000003a2c0b7220 */ /* 0x001fe20000400000 */
[----:B------:R-:W-:Y:S01]  /*42d0*/  F2FP.TF32.F32.PACK_B R43, R43 ;  /* 0x0000002bff2b723e */ /* 0x000fe200024050ff */
[----:B------:R0:W-:Y:S01]  /*42e0*/  @P5 STG.E desc[UR36][R4.64+0x80], R13 ;  /* 0x0000800d04005986 */ /* 0x0001e2000c101924 */
[----:B------:R-:W-:-:S02]  /*42f0*/  ISETP.GT.AND P5, PT, R3, 0x29, PT ;  /* 0x000000290300780c */ /* 0x000fc40003fa4270 */
[----:B------:R-:W-:Y:S01]  /*4300*/  F2FP.TF32.F32.PACK_B R11, R11 ;  /* 0x0000000bff0b723e */ /* 0x000fe200024050ff */
[----:B------:R-:W-:Y:S01]  /*4310*/  @P3 STG.E desc[UR36][R4.64+0x84], R41 ;  /* 0x0000842904003986 */ /* 0x000fe2000c101924 */
[----:B------:R-:W-:Y:S01]  /*4320*/  ISETP.GT.AND P3, PT, R0, 0x8, P2 ;  /* 0x000000080000780c */ /* 0x000fe20001764270 */
[-C--:B-1----:R-:W-:Y:S01]  /*4330*/  FMUL R9, R42, R58.reuse ;  /* 0x0000003a2a097220 */ /* 0x082fe20000400000 */
[C---:B------:R-:W-:Y:S02]  /*4340*/  ISETP.GT.AND P2, PT, R0.reuse, RZ, P4 ;  /* 0x000000ff0000720c */ /* 0x040fe40002744270 */
[C---:B------:R-:W-:Y:S02]  /*4350*/  ISETP.GT.AND P0, PT, R0.reuse, RZ, P5 ;  /* 0x000000ff0000720c */ /* 0x040fe40002f04270 */
[----:B------:R-:W-:Y:S01]  /*4360*/  ISETP.GT.AND P4, PT, R0, 0x8, P4 ;  /* 0x000000080000780c */ /* 0x000fe20002784270 */
[----:B0-----:R-:W-:Y:S01]  /*4370*/  FMUL R13, R46, R58 ;  /* 0x0000003a2e0d7220 */ /* 0x001fe20000400000 */
[----:B------:R-:W-:-:S02]  /*4380*/  F2FP.TF32.F32.PACK_B R9, R9 ;  /* 0x00000009ff09723e */ /* 0x000fc400024050ff */
[----:B------:R-:W-:Y:S02]  /*4390*/  F2FP.TF32.F32.PACK_B R45, R45 ;  /* 0x0000002dff2d723e */ /* 0x000fe400024050ff */
[----:B------:R-:W-:Y:S01]  /*43a0*/  ISETP.GT.AND P5, PT, R0, 0x8, P5 ;  /* 0x000000080000780c */ /* 0x000fe20002fa4270 */
[----:B------:R0:W-:Y:S01]  /*43b0*/  @P1 STG.E desc[UR36][R6.64+0x80], R9 ;  /* 0x0000800906001986 */ /* 0x0001e2000c101924 */
[C---:B------:R-:W-:Y:S02]  /*43c0*/  ISETP.GT.AND P1, PT, R3.reuse, 0x38, PT ;  /* 0x000000380300780c */ /* 0x040fe40003f24270 */
[----:B------:R-:W-:Y:S01]  /*43d0*/  F2FP.TF32.F32.PACK_B R13, R13 ;  /* 0x0000000dff0d723e */ /* 0x000fe200024050ff */
[----:B------:R-:W-:Y:S01]  /*43e0*/  @P3 STG.E desc[UR36][R6.64+0x84], R43 ;  /* 0x0000842b06003986 */ /* 0x000fe2000c101924 */
[C---:B------:R-:W-:Y:S01]  /*43f0*/  ISETP.GT.AND P3, PT, R3.reuse, 0x30, PT ;  /* 0x000000300300780c */ /* 0x040fe20003f64270 */
[----:B------:R-:W-:Y:S01]  /*4400*/  @P4 IMAD.MOV.U32 R2, RZ, RZ, R6 ;  /* 0x000000ffff024224 */ /* 0x000fe200078e0006 */
[----:B------:R-:W-:Y:S01]  /*4410*/  F2FP.TF32.F32.PACK_B R47, R47 ;  /* 0x0000002fff2f723e */ /* 0x000fe200024050ff */
[----:B------:R1:W-:Y:S01]  /*4420*/  @P2 STG.E desc[UR36][R4.64+0xa0], R11 ;  /* 0x0000a00b04002986 */ /* 0x0003e2000c101924 */
[----:B------:R-:W-:-:S02]  /*4430*/  ISETP.GT.AND P2, PT, R3, 0x31, PT ;  /* 0x000000310300780c */ /* 0x000fc40003f44270 */
[----:B------:R-:W-:Y:S01]  /*4440*/  F2FP.TF32.F32.PACK_B R49, R49 ;  /* 0x00000031ff31723e */ /* 0x000fe200024050ff */
[----:B------:R-:W-:Y:S01]  /*4450*/  @P0 STG.E desc[UR36][R4.64+0xa4], R45 ;  /* 0x0000a42d04000986 */ /* 0x000fe2000c101924 */
[----:B------:R-:W-:Y:S01]  /*4460*/  ISETP.GT.AND P0, PT, R3, 0x39, PT ;  /* 0x000000390300780c */ /* 0x000fe20003f04270 */
[----:B------:R-:W-:Y:S02]  /*4470*/  @P4 IMAD.MOV.U32 R3, RZ, RZ, R7 ;  /* 0x000000ffff034224 */ /* 0x000fe400078e0007 */
[-C--:B0-----:R-:W-:Y:S01]  /*4480*/  FMUL R9, R48, R58.reuse ;  /* 0x0000003a30097220 */ /* 0x081fe20000400000 */
[----:B------:R-:W-:Y:S02]  /*4490*/  F2FP.TF32.F32.PACK_B R51, R51 ;  /* 0x00000033ff33723e */ /* 0x000fe400024050ff */
[----:B------:R-:W-:Y:S01]  /*44a0*/  F2FP.TF32.F32.PACK_B R15, R15 ;  /* 0x0000000fff0f723e */ /* 0x000fe200024050ff */
[----:B------:R0:W-:Y:S01]  /*44b0*/  @P4 STG.E desc[UR36][R2.64+0xa0], R13 ;  /* 0x0000a00d02004986 */ /* 0x0001e2000c101924 */
[----:B------:R-:W-:Y:S01]  /*44c0*/  ISETP.GT.AND P4, PT, R0, RZ, P3 ;  /* 0x000000ff0000720c */ /* 0x000fe20001f84270 */
[----:B-1----:R-:W-:Y:S01]  /*44d0*/  FMUL R11, R50, R58 ;  /* 0x0000003a320b7220 */ /* 0x002fe20000400000 */
[----:B------:R-:W-:-:S02]  /*44e0*/  ISETP.GT.AND P3, PT, R0, 0x8, P3 ;  /* 0x000000080000780c */ /* 0x000fc40001f64270 */
[----:B------:R-:W-:Y:S02]  /*44f0*/  F2FP.TF32.F32.PACK_B R9, R9 ;  /* 0x00000009ff09723e */ /* 0x000fe400024050ff */
[----:B------:R-:W-:Y:S02]  /*4500*/  F2FP.TF32.F32.PACK_B R11, R11 ;  /* 0x0000000bff0b723e */ /* 0x000fe400024050ff */
[----:B------:R-:W-:Y:S02]  /*4510*/  F2FP.TF32.F32.PACK_B R53, R53 ;  /* 0x00000035ff35723e */ /* 0x000fe400024050ff */
[----:B------:R-:W-:Y:S01]  /*4520*/  F2FP.TF32.F32.PACK_B R55, R55 ;  /* 0x00000037ff37723e */ /* 0x000fe200024050ff */
[----:B0-----:R-:W-:Y:S02]  /*4530*/  @P5 IMAD.MOV.U32 R2, RZ, RZ, R6 ;  /* 0x000000ffff025224 */ /* 0x001fe400078e0006 */
[----:B------:R-:W-:Y:S01]  /*4540*/  FMUL R13, R54, R58 ;  /* 0x0000003a360d7220 */ /* 0x000fe20000400000 */
[----:B------:R-:W-:-:S04]  /*4550*/  @P5 IMAD.MOV.U32 R3, RZ, RZ, R7 ;  /* 0x000000ffff035224 */ /* 0x000fc800078e0007 */
[----:B------:R-:W-:Y:S01]  /*4560*/  F2FP.TF32.F32.PACK_B R13, R13 ;  /* 0x0000000dff0d723e */ /* 0x000fe200024050ff */
[----:B------:R0:W-:Y:S01]  /*4570*/  @P5 STG.E desc[UR36][R2.64+0xa4], R47 ;  /* 0x0000a42f02005986 */ /* 0x0001e2000c101924 */
[C---:B------:R-:W-:Y:S02]  /*4580*/  ISETP.GT.AND P5, PT, R0.reuse, RZ, P2 ;  /* 0x000000ff0000720c */ /* 0x040fe400017a4270 */
[----:B------:R-:W-:Y:S01]  /*4590*/  ISETP.GT.AND P2, PT, R0, 0x8, P2 ;  /* 0x000000080000780c */ /* 0x000fe20001744270 */
[----:B0-----:R-:W-:Y:S02]  /*45a0*/  @P4 IMAD.MOV.U32 R2, RZ, RZ, R4 ;  /* 0x000000ffff024224 */ /* 0x001fe400078e0004 */
[----:B------:R-:W-:-:S05]  /*45b0*/  @P4 IMAD.MOV.U32 R3, RZ, RZ, R5 ;  /* 0x000000ffff034224 */ /* 0x000fca00078e0005 */
        /* <DEDUP_REMOVED lines=10> */
[----:B------:R0:W-:Y:S02]  /*4660*/  @P3 STG.E desc[UR36][R2.64+0xc0], R11 ;  /* 0x0000c00b02003986 */ /* 0x0001e4000c101924 */
[----:B0-----:R-:W-:Y:S02]  /*4670*/  @P2 IMAD.MOV.U32 R2, RZ, RZ, R6 ;  /* 0x000000ffff022224 */ /* 0x001fe400078e0006 */
[----:B------:R-:W-:-:S05]  /*4680*/  @P2 IMAD.MOV.U32 R3, RZ, RZ, R7 ;  /* 0x000000ffff032224 */ /* 0x000fca00078e0007 */
[----:B------:R0:W-:Y:S02]  /*4690*/  @P2 STG.E desc[UR36][R2.64+0xc4], R51 ;  /* 0x0000c43302002986 */ /* 0x0001e4000c101924 */
[----:B0-----:R-:W-:Y:S02]  /*46a0*/  @P4 IMAD.MOV.U32 R2, RZ, RZ, R4 ;  /* 0x000000ffff024224 */ /* 0x001fe400078e0004 */
[----:B------:R-:W-:-:S05]  /*46b0*/  @P4 IMAD.MOV.U32 R3, RZ, RZ, R5 ;  /* 0x000000ffff034224 */ /* 0x000fca00078e0005 */
[----:B------:R0:W-:Y:S04]  /*46c0*/  @P4 STG.E desc[UR36][R2.64+0xe0], R15 ;  /* 0x0000e00f02004986 */ /* 0x0001e8000c101924 */
[----:B------:R1:W-:Y:S01]  /*46d0*/  @P5 STG.E desc[UR36][R4.64+0xe4], R53 ;  /* 0x0000e43504005986 */ /* 0x0003e2000c101924 */
[----:B0-----:R-:W-:Y:S02]  /*46e0*/  @P1 IMAD.MOV.U32 R2, RZ, RZ, R6 ;  /* 0x000000ffff021224 */ /* 0x001fe400078e0006 */
[----:B------:R-:W-:-:S05]  /*46f0*/  @P1 IMAD.MOV.U32 R3, RZ, RZ, R7 ;  /* 0x000000ffff031224 */ /* 0x000fca00078e0007 */
[----:B------:R1:W-:Y:S04]  /*4700*/  @P1 STG.E desc[UR36][R2.64+0xe0], R13 ;  /* 0x0000e00d02001986 */ /* 0x0003e8000c101924 */
[----:B------:R1:W-:Y:S02]  /*4710*/  @P0 STG.E desc[UR36][R6.64+0xe4], R55 ;  /* 0x0000e43706000986 */ /* 0x0003e4000c101924 */
.L_x_101:
[----:B------:R-:W-:Y:S05]  /*4720*/  BSYNC B0 ;  /* 0x0000000000007941 */ /* 0x000fea0003800000 */
.L_x_39:
[----:B-1----:R-:W2:Y:S01]  /*4730*/  LDL.64 R2, [R1] ;  /* 0x0000000001027983 */ /* 0x002ea20000100a00 */
[----:B------:R-:W-:Y:S01]  /*4740*/  ULDC.64 UR4, c[0x0][0x650] ;  /* 0x0001940000047ab9 */ /* 0x000fe20000000a00 */
[----:B------:R1:W-:Y:S01]  /*4750*/  SYNCS.ARRIVE.TRANS64.A1T0 RZ, [R66+UR47], RZ ;  /* 0x000000ff42ff79a7 */ /* 0x0003e2000810002f */
[----:B------:R-:W-:Y:S01]  /*4760*/  PRMT R0, RZ, 0x7610, R0 ;  /* 0x00007610ff007816 */ /* 0x000fe20000000000 */
[----:B-----5:R-:W-:Y:S02]  /*4770*/  IMAD.MOV.U32 R19, RZ, RZ, -0x1 ;  /* 0xffffffffff137424 */ /* 0x020fe400078e00ff */
[----:B------:R-:W-:Y:S01]  /*4780*/  IMAD.MOV.U32 R22, RZ, RZ, -0x1 ;  /* 0xffffffffff167424 */ /* 0x000fe200078e00ff */
[----:B--2---:R-:W-:-:S04]  /*4790*/  LEA R18, P0, R2, R18, 0x1 ;  /* 0x0000001202127211 */ /* 0x004fc800078008ff */
[----:B------:R-:W-:Y:S01]  /*47a0*/  LEA.HI.X R17, R2, R17, R23, 0x1, P0 ;  /* 0x0000001102117211 */ /* 0x000fe200000f0c17 */
[----:B------:R-:W-:Y:S01]  /*47b0*/  IMAD.MOV.U32 R2, RZ, RZ, -0x1 ;  /* 0xffffffffff027424 */ /* 0x000fe200078e00ff */
[----:B------:R-:W-:-:S04]  /*47c0*/  ISETP.GE.U32.AND P0, PT, R18, UR4, PT ;  /* 0x0000000412007c0c */ /* 0x000fc8000bf06070 */
[----:B------:R-:W-:-:S13]  /*47d0*/  ISETP.GE.U32.AND.EX P0, PT, R17, UR5, PT, P0 ;  /* 0x0000000511007c0c */ /* 0x000fda000bf06100 */
[----:B-1----:R-:W-:Y:S05]  /*47e0*/  @P0 BRA `(.L_x_102) ;  /* 0x0000000400700947 */ /* 0x002fea0003800000 */
[----:B0---4-:R-:W0:Y:S01]  /*47f0*/  S2R R10, SR_CTAID.X ;  /* 0x00000000000a7919 */ /* 0x011e220000002500 */
[----:B---3--:R-:W1:Y:S01]  /*4800*/  LDC.64 R8, c[0x0][0x628] ;  /* 0x00018a00ff087b82 */ /* 0x008e620000000a00 */
[----:B------:R-:W-:Y:S01]  /*4810*/  ULDC UR4, c[0x0][0x150] ;  /* 0x0000540000047ab9 */ /* 0x000fe20000000800 */
[----:B------:R-:W-:Y:S01]  /*4820*/  IMAD.MOV.U32 R6, RZ, RZ, R18 ;  /* 0x000000ffff067224 */ /* 0x000fe200078e0012 */
[----:B------:R-:W2:Y:S01]  /*4830*/  S2R R20, SR_CTAID.Y ;  /* 0x0000000000147919 */ /* 0x000ea20000002600 */
[----:B------:R-:W-:-:S04]  /*4840*/  IMAD.MOV.U32 R7, RZ, RZ, R17 ;  /* 0x000000ffff077224 */ /* 0x000fc800078e0011 */
[----:B------:R-:W3:Y:S08]  /*4850*/  LDC R15, c[0x0][0x144] ;  /* 0x00005100ff0f7b82 */ /* 0x000ef00000000800 */
[----:B------:R-:W4:Y:S08]  /*4860*/  LDC R0, c[0x0][0x630] ;  /* 0x00018c00ff007b82 */ /* 0x000f300000000800 */
[----:B------:R-:W2:Y:S01]  /*4870*/  LDC.64 R12, c[0x0][0x620] ;  /* 0x00018800ff0c7b82 */ /* 0x000ea20000000a00 */
[----:B-1----:R-:W-:-:S04]  /*4880*/  ISETP.NE.U32.AND P0, PT, R8, RZ, PT ;  /* 0x000000ff0800720c */ /* 0x002fc80003f05070 */
[----:B------:R-:W-:Y:S02]  /*4890*/  ISETP.NE.AND.EX P0, PT, R9, RZ, PT, P0 ;  /* 0x000000ff0900720c */ /* 0x000fe40003f05300 */
[----:B0-----:R-:W-:-:S05]  /*48a0*/  I2FP.F32.U32 R2, R10 ;  /* 0x0000000a00027245 */ /* 0x001fca0000201000 */
[----:B------:R-:W-:-:S04]  /*48b0*/  FMUL R2, R2, UR4 ;  /* 0x0000000402027c20 */ /* 0x000fc80008400000 */
[----:B------:R0:W1:Y:S02]  /*48c0*/  F2I.U32.TRUNC.NTZ R14, R2 ;  /* 0x00000002000e7305 */ /* 0x000064000020f000 */
[----:B---34-:R-:W-:Y:S05]  /*48d0*/  @!P0 BRA `(.L_x_103) ;  /* 0x0000000000288947 */ /* 0x018fea0003800000 */
[----:B------:R-:W3:Y:S02]  /*48e0*/  LDC R3, c[0x0][0x634] ;  /* 0x00018d00ff037b82 */ /* 0x000ee40000000800 */
[----:B---3--:R-:W-:-:S05]  /*48f0*/  IADD3 R7, P0, R18, R3, RZ ;  /* 0x0000000312077210 */ /* 0x008fca0007f1e0ff */
[----:B------:R-:W-:-:S04]  /*4900*/  IMAD.X R11, RZ, RZ, R17, P0 ;  /* 0x000000ffff0b7224 */ /* 0x000fc800000e0611 */
[----:B0-----:R-:W-:-:S04]  /*4910*/  IMAD.WIDE.U32 R2, R11, R8, RZ ;  /* 0x000000080b027225 */ /* 0x001fc800078e00ff */
[----:B------:R-:W-:-:S04]  /*4920*/  IMAD.WIDE.U32 R4, P0, R7, R9, R2 ;  /* 0x0000000907047225 */ /* 0x000fc80007800002 */
[----:B------:R-:W-:-:S04]  /*4930*/  IMAD.WIDE.U32 R2, R7, R8, RZ ;  /* 0x0000000807027225 */ /* 0x000fc800078e00ff */
[----:B------:R-:W-:Y:S01]  /*4940*/  IMAD.X R7, RZ, RZ, RZ, P0 ;  /* 0x000000ffff077224 */ /* 0x000fe200000e06ff */
[----:B------:R-:W-:Y:S01]  /*4950*/  IADD3 RZ, P0, R3, R4, RZ ;  /* 0x0000000403ff7210 */ /* 0x000fe20007f1e0ff */
[----:B------:R-:W-:-:S04]  /*4960*/  IMAD.MOV.U32 R6, RZ, RZ, R5 ;  /* 0x000000ffff067224 */ /* 0x000fc800078e0005 */
[----:B------:R-:W-:-:S08]  /*4970*/  IMAD.WIDE.U32.X R6, R11, R9, R6, P0 ;  /* 0x000000090b067225 */ /* 0x000fd000000e0406 */
.L_x_103:
[----:B------:R-:W3:Y:S01]  /*4980*/  LDC.64 R26, c[0x0][0x640] ;  /* 0x00019000ff1a7b82 */ /* 0x000ee20000000a00 */
[-C--:B------:R-:W-:Y:S01]  /*4990*/  SHF.R.U64 R11, R6, R0.reuse, R7 ;  /* 0x00000000060b7219 */ /* 0x080fe20000001207 */
[----:B------:R-:W-:Y:S01]  /*49a0*/  IMAD.MOV.U32 R19, RZ, RZ, R17 ;  /* 0x000000ffff137224 */ /* 0x000fe200078e0011 */
[----:B------:R-:W-:Y:S01]  /*49b0*/  SHF.R.U32.HI R0, RZ, R0, R7 ;  /* 0x00000000ff007219 */ /* 0x000fe20000011607 */
[----:B-1----:R-:W-:Y:S01]  /*49c0*/  IMAD.MOV R14, RZ, RZ, -R14 ;  /* 0x000000ffff0e7224 */ /* 0x002fe200078e0a0e */
[----:B------:R-:W-:Y:S01]  /*49d0*/  IADD3 R5, P0, RZ, -R11, RZ ;  /* 0x8000000bff057210 */ /* 0x000fe20007f1e0ff */
[----:B------:R-:W-:Y:S01]  /*49e0*/  ULDC UR4, c[0x0][0x154] ;  /* 0x0000550000047ab9 */ /* 0x000fe20000000800 */
[----:B------:R-:W-:Y:S01]  /*49f0*/  IMAD.MOV.U32 R7, RZ, RZ, 0x1 ;  /* 0x00000001ff077424 */ /* 0x000fe200078e00ff */
[----:B------:R-:W1:Y:S01]  /*4a00*/  LDC R4, c[0x0][0x618] ;  /* 0x00018600ff047b82 */ /* 0x000e620000000800 */
[----:B------:R-:W-:Y:S02]  /*4a10*/  IMAD R22, R15, R14, R10 ;  /* 0x0000000e0f167224 */ /* 0x000fe400078e020a */
[----:B------:R-:W-:-:S04]  /*4a20*/  IMAD.X R3, RZ, RZ, ~R0, P0 ;  /* 0x000000ffff037224 */ /* 0x000fc800000e0e00 */
[-C--:B--2---:R-:W-:Y:S01]  /*4a30*/  IMAD R0, R3, R12.reuse, RZ ;  /* 0x0000000c03007224 */ /* 0x084fe200078e02ff */
[----:B------:R-:W2:Y:S01]  /*4a40*/  LDC R6, c[0x0][0x608] ;  /* 0x00018200ff067b82 */ /* 0x000ea20000000800 */
[----:B0-----:R-:W-:-:S04]  /*4a50*/  IMAD.WIDE.U32 R2, R5, R12, R18 ;  /* 0x0000000c05027225 */ /* 0x001fc800078e0012 */
[----:B------:R-:W-:Y:S01]  /*4a60*/  IMAD R5, R5, R13, R0 ;  /* 0x0000000d05057224 */ /* 0x000fe200078e0200 */
[----:B------:R-:W-:Y:S02]  /*4a70*/  I2FP.F32.U32 R0, R20 ;  /* 0x0000001400007245 */ /* 0x000fe40000201000 */
[----:B------:R-:W0:Y:S01]  /*4a80*/  LDC R24, c[0x0][0x658] ;  /* 0x00019600ff187b82 */ /* 0x000e220000000800 */
[----:B------:R-:W-:Y:S01]  /*4a90*/  IMAD.IADD R3, R3, 0x1, R5 ;  /* 0x0000000103037824 */ /* 0x000fe200078e0205 */
[----:B---3--:R-:W-:Y:S01]  /*4aa0*/  ISETP.NE.U32.AND P0, PT, R26, RZ, PT ;  /* 0x000000ff1a00720c */ /* 0x008fe20003f05070 */
[----:B------:R-:W-:Y:S01]  /*4ab0*/  FMUL R0, R0, UR4 ;  /* 0x0000000400007c20 */ /* 0x000fe20008400000 */
[----:B------:R-:W-:Y:S02]  /*4ac0*/  IMAD.MOV.U32 R5, RZ, RZ, -0x1 ;  /* 0xffffffffff057424 */ /* 0x000fe400078e00ff */
[----:B------:R-:W-:Y:S01]  /*4ad0*/  ISETP.NE.AND.EX P0, PT, R27, RZ, PT, P0 ;  /* 0x000000ff1b00720c */ /* 0x000fe20003f05300 */
[----:B------:R3:W4:Y:S01]  /*4ae0*/  F2I.U32.TRUNC.NTZ R12, R0 ;  /* 0x00000000000c7305 */ /* 0x000722000020f000 */
[----:B------:R-:W3:Y:S01]  /*4af0*/  LDC R15, c[0x0][0x148] ;  /* 0x00005200ff0f7b82 */ /* 0x000ee20000000800 */
[----:B-1----:R-:W-:-:S02]  /*4b00*/  SHF.R.U64 R10, R2, R4, R3 ;  /* 0x00000004020a7219 */ /* 0x002fc40000001203 */
[----:B------:R-:W-:-:S05]  /*4b10*/  SHF.R.U32.HI R3, RZ, R4, R3 ;  /* 0x00000004ff037219 */ /* 0x000fca0000011603 */
[----:B------:R-:W1:Y:S01]  /*4b20*/  LDC R14, c[0x0][0x600] ;  /* 0x00018000ff0e7b82 */ /* 0x000e620000000800 */
[-CC-:B--2---:R-:W-:Y:S02]  /*4b30*/  SHF.R.U64 R8, R10, R6.reuse, R3.reuse ;  /* 0x000000060a087219 */ /* 0x184fe40000001203 */
[----:B------:R-:W-:-:S05]  /*4b40*/  SHF.R.U32.HI R3, RZ, R6, R3 ;  /* 0x00000006ff037219 */ /* 0x000fca0000011603 */
[----:B------:R-:W2:Y:S01]  /*4b50*/  LDC R21, c[0x0][0x648] ;  /* 0x00019200ff157b82 */ /* 0x000ea20000000800 */
[-CC-:B0-----:R-:W-:Y:S02]  /*4b60*/  SHF.R.U64 R13, R8, R24.reuse, R3.reuse ;  /* 0x00000018080d7219 */ /* 0x181fe40000001203 */
[-C--:B------:R-:W-:Y:S02]  /*4b70*/  SHF.L.U32 R5, R5, R24.reuse, RZ ;  /* 0x0000001805057219 */ /* 0x080fe400000006ff */
[-C--:B------:R-:W-:Y:S01]  /*4b80*/  SHF.R.U32.HI R3, RZ, R24.reuse, R3 ;  /* 0x00000018ff037219 */ /* 0x080fe20000011603 */
[----:B------:R-:W-:Y:S01]  /*4b90*/  IMAD.MOV.U32 R2, RZ, RZ, R13 ;  /* 0x000000ffff027224 */ /* 0x000fe200078e000d */
[----:B------:R-:W-:Y:S01]  /*4ba0*/  SHF.L.U32 R24, R7, R24, RZ ;  /* 0x0000001807187219 */ /* 0x000fe200000006ff */
[----:B------:R-:W0:Y:S01]  /*4bb0*/  LDC R25, c[0x0][0x638] ;  /* 0x00018e00ff197b82 */ /* 0x000e220000000800 */
[----:B------:R-:W-:-:S07]  /*4bc0*/  LOP3.LUT R19, RZ, R5, RZ, 0x33, !PT ;  /* 0x00000005ff137212 */ /* 0x000fce00078e33ff */
[----:B------:R-:W0:Y:S01]  /*4bd0*/  LDC R28, c[0x0][0x610] ;  /* 0x00018400ff1c7b82 */ /* 0x000e220000000800 */
[----:B----4-:R-:W-:Y:S05]  /*4be0*/  @!P0 BRA `(.L_x_104) ;  /* 0x0000000000288947 */ /* 0x010fea0003800000 */
[----:B---3--:R-:W3:Y:S02]  /*4bf0*/  LDC R0, c[0x0][0x64c] ;  /* 0x00019300ff007b82 */ /* 0x008ee40000000800 */
[----:B---3--:R-:W-:-:S05]  /*4c00*/  IADD3 R7, P0, R13, R0, RZ ;  /* 0x000000000d077210 */ /* 0x008fca0007f1e0ff */
        /* <DEDUP_REMOVED lines=8> */
.L_x_104:
[----:B------:R-:W4:Y:S01]  /*4c90*/  LDC R4, c[0x0][0x65c] ;  /* 0x00019700ff047b82 */ /* 0x000f220000000800 */
[----:B--23--:R-:W-:Y:S01]  /*4ca0*/  SHF.R.U64 R0, R2, R21, R3 ;  /* 0x0000001502007219 */ /* 0x00cfe20000001203 */
[----:B-1----:R-:W-:Y:S01]  /*4cb0*/  VIADD R3, R14, 0xffffffff ;  /* 0xffffffff0e037836 */ /* 0x002fe20000000000 */
[----:B------:R-:W-:Y:S01]  /*4cc0*/  LOP3.LUT R19, R8, R19, RZ, 0xc0, !PT ;  /* 0x0000001308137212 */ /* 0x000fe200078ec0ff */
[----:B------:R-:W-:Y:S02]  /*4cd0*/  IMAD.MOV R12, RZ, RZ, -R12 ;  /* 0x000000ffff0c7224 */ /* 0x000fe400078e0a0c */
[----:B------:R-:W-:Y:S01]  /*4ce0*/  IMAD.MOV R2, RZ, RZ, -R0 ;  /* 0x000000ffff027224 */ /* 0x000fe200078e0a00 */
[----:B------:R-:W-:Y:S01]  /*4cf0*/  LOP3.LUT R3, R10, R3, RZ, 0xc0, !PT ;  /* 0x000000030a037212 */ /* 0x000fe200078ec0ff */
[----:B------:R-:W-:Y:S02]  /*4d00*/  IMAD R19, R24, R0, R19 ;  /* 0x0000000018137224 */ /* 0x000fe400078e0213 */
[----:B0-----:R-:W-:-:S04]  /*4d10*/  IMAD R0, R2, R25, R13 ;  /* 0x0000001902007224 */ /* 0x001fc800078e020d */
[----:B------:R-:W-:Y:S01]  /*4d20*/  IMAD R2, R0, R14, R3 ;  /* 0x0000000e00027224 */ /* 0x000fe200078e0203 */
[----:B----4-:R-:W-:Y:S01]  /*4d30*/  ISETP.NE.AND P0, PT, R4, 0x1, PT ;  /* 0x000000010400780c */ /* 0x010fe20003f05270 */
[----:B------:R-:W-:-:S05]  /*4d40*/  IMAD.MOV.U32 R4, RZ, RZ, 0x1 ;  /* 0x00000001ff047424 */ /* 0x000fca00078e00ff */
[----:B------:R-:W-:-:S07]  /*4d50*/  PRMT R0, R4, 0x7610, R0 ;  /* 0x0000761004007816 */ /* 0x000fce0000000000 */
[----:B------:R-:W-:-:S04]  /*4d60*/  @P0 IMAD R22, R15, R12, R20 ;  /* 0x0000000c0f160224 */ /* 0x000fc800078e0214 */
[----:B------:R-:W-:-:S05]  /*4d70*/  IMAD R19, R19, R28, R22 ;  /* 0x0000001c13137224 */ /* 0x000fca00078e0216 */
[----:B------:R-:W-:Y:S02]  /*4d80*/  SEL R22, R2, R19, !P0 ;  /* 0x0000001302167207 */ /* 0x000fe40004000000 */
[----:B------:R-:W-:Y:S01]  /*4d90*/  SEL R19, R19, R2, !P0 ;  /* 0x0000000213137207 */ /* 0x000fe20004000000 */
[----:B------:R-:W-:-:S07]  /*4da0*/  IMAD.MOV.U32 R2, RZ, RZ, R11 ;  /* 0x000000ffff027224 */ /* 0x000fce00078e000b */
.L_x_102:
[----:B------:R-:W-:Y:S02]  /*4db0*/  LOP3.LUT P0, RZ, R0, 0xff, RZ, 0xc0, !PT ;  /* 0x000000ff00ff7812 */ /* 0x000fe4000780c0ff */
[----:B------:R-:W-:-:S11]  /*4dc0*/  LOP3.LUT R73, R73, 0x1, RZ, 0x3c, !PT ;  /* 0x0000000149497812 */ /* 0x000fd600078e3cff */
[----:B------:R-:W-:Y:S05]  /*4dd0*/  @P0 BRA `(.L_x_105) ;  /* 0xffffffc800ac0947 */ /* 0x000fea000383ffff */
[----:B------:R-:W-:Y:S05]  /*4de0*/  EXIT ;  /* 0x000000000000794d */ /* 0x000fea0003800000 */
.L_x_18:
[----:B------:R-:W-:-:S08]  /*4df0*/  ISETP.NE.AND P0, PT, R5, RZ, PT ;  /* 0x000000ff0500720c */ /* 0x000fd00003f05270 */
[----:B0-----:R-:W0:-:S00]  /*4e00*/  USETMAXREG.DEALLOC.CTAPOOL 0x28 ;  /* 0x00000028000079c8 */ /* 0x001e0000080e0500 */
[----:B------:R-:W-:Y:S05]  /*4e10*/  @P0 EXIT ;  /* 0x000000000000094d */ /* 0x000fea0003800000 */
[----:B0-----:R-:W-:Y:S01]  /*4e20*/  LOP3.LUT P0, RZ, R8, 0xff, RZ, 0xc0, !PT ;  /* 0x000000ff08ff7812 */ /* 0x001fe2000780c0ff */
[----:B------:R-:W-:Y:S02]  /*4e30*/  IMAD.MOV.U32 R0, RZ, RZ, 0x1 ;  /* 0x00000001ff007424 */ /* 0x000fe400078e00ff */
[----:B------:R-:W-:-:S10]  /*4e40*/  IMAD.MOV.U32 R7, RZ, RZ, RZ ;  /* 0x000000ffff077224 */ /* 0x000fd400078e00ff */
[----:B------:R-:W-:Y:S05]  /*4e50*/  @!P0 BRA `(.L_x_106) ;  /* 0x0000000c007c8947 */ /* 0x000fea0003800000 */
[----:B------:R-:W0:Y:S01]  /*4e60*/  S2UR UR9, SR_CgaCtaId ;  /* 0x00000000000979c3 */ /* 0x000e220000008800 */
[----:B------:R-:W-:Y:S01]  /*4e70*/  UMOV UR10, 0x1 ;  /* 0x00000001000a7882 */ /* 0x000fe20000000000 */
[----:B------:R-:W-:Y:S01]  /*4e80*/  LOP3.LUT P0, RZ, R4, 0x1f, RZ, 0xc0, !PT ;  /* 0x0000001f04ff7812 */ /* 0x000fe2000780c0ff */
[----:B------:R-:W-:Y:S01]  /*4e90*/  ULDC UR5, c[0x0][0x658] ;  /* 0x0001960000057ab9 */ /* 0x000fe20000000800 */
[----:B------:R-:W-:Y:S01]  /*4ea0*/  UMOV UR7, 0xffffffff ;  /* 0xffffffff00077882 */ /* 0x000fe20000000000 */
[----:B------:R-:W-:Y:S01]  /*4eb0*/  BSSY B0, `(.L_x_106) ;  /* 0x00000d9000007945 */ /* 0x000fe20003800000 */
[----:B------:R-:W-:Y:S01]  /*4ec0*/  USHF.L.U32 UR7, UR7, UR5, URZ ;  /* 0x0000000507077299 */ /* 0x000fe2000800063f */
[C---:B------:R-:W-:Y:S01]  /*4ed0*/  ISETP.NE.AND P2, PT, R3.reuse, RZ, PT ;  /* 0x000000ff0300720c */ /* 0x040fe20003f45270 */
[----:B------:R-:W-:Y:S01]  /*4ee0*/  IMAD.MOV.U32 R8, RZ, RZ, 0x1 ;  /* 0x00000001ff087424 */ /* 0x000fe200078e00ff */
[----:B------:R-:W-:Y:S01]  /*4ef0*/  ISETP.NE.OR P0, PT, R3, RZ, !P0 ;  /* 0x000000ff0300720c */ /* 0x000fe20004705670 */
[----:B------:R-:W-:Y:S01]  /*4f00*/  IMAD.MOV.U32 R0, RZ, RZ, 0x1 ;  /* 0x00000001ff007424 */ /* 0x000fe200078e00ff */
[----:B------:R-:W-:Y:S01]  /*4f10*/  LOP3.LUT R6, R16, 0x2, RZ, 0xfc, !PT ;  /* 0x0000000210067812 */ /* 0x000fe200078efcff */
[----:B------:R-:W-:Y:S01]  /*4f20*/  IMAD.MOV.U32 R7, RZ, RZ, RZ ;  /* 0x000000ffff077224 */ /* 0x000fe200078e00ff */
[----:B------:R-:W-:Y:S01]  /*4f30*/  ULDC UR4, c[0x0][0x600] ;  /* 0x0001800000047ab9 */ /* 0x000fe20000000800 */
[----:B------:R-:W-:Y:S01]  /*4f40*/  UMOV UR18, 0x5 ;  /* 0x0000000500127882 */ /* 0x000fe20000000000 */
[----:B------:R-:W-:-:S02]  /*4f50*/  UIADD3 UR26, UR40, 0x1, URZ ;  /* 0x00000001281a7890 */ /* 0x000fc4000fffe03f */
[----:B------:R-:W-:Y:S02]  /*4f60*/  UIADD3 UR4, UR4, -0x1, URZ ;  /* 0xffffffff04047890 */ /* 0x000fe4000fffe03f */
[----:B------:R-:W-:Y:S02]  /*4f70*/  USHF.L.U32 UR5, UR10, UR5, URZ ;  /* 0x000000050a057299 */ /* 0x000fe4000800063f */
[----:B------:R-:W-:Y:S01]  /*4f80*/  ULOP3.LUT UR7, URZ, UR7, URZ, 0x33, !UPT ;  /* 0x000000073f077292 */ /* 0x000fe2000f8e333f */
[----:B------:R-:W-:Y:S01]  /*4f90*/  ULDC.64 UR24, c[0x0][0x198] ;  /* 0x0000660000187ab9 */ /* 0x000fe20000000a00 */
[----:B0-----:R-:W-:Y:S02]  /*4fa0*/  ULOP3.LUT UR8, UR9, 0x1, URZ, 0xc0, !UPT ;  /* 0x0000000109087892 */ /* 0x001fe4000f8ec03f */
[----:B------:R-:W-:Y:S02]  /*4fb0*/  USHF.R.U32.HI UR27, URZ, 0x1, UR9 ;  /* 0x000000013f1b7899 */ /* 0x000fe40008011609 */
[----:B------:R-:W-:-:S02]  /*4fc0*/  USHF.L.U32 UR6, UR9, 0x5, URZ ;  /* 0x0000000509067899 */ /* 0x000fc4000800063f */
[----:B------:R-:W-:Y:S02]  /*4fd0*/  USHF.L.U32 UR28, UR9, 0xa, URZ ;  /* 0x0000000a091c7899 */ /* 0x000fe4000800063f */
[----:B------:R-:W-:Y:S02]  /*4fe0*/  ULOP3.LUT UR9, UR9, 0xfffffffe, URZ, 0xc0, !UPT ;  /* 0xfffffffe09097892 */ /* 0x000fe4000f8ec03f */
[----:B------:R-:W-:Y:S02]  /*4ff0*/  UISETP.GT.U32.AND UP0, UPT, UR8, 0xffff, UPT ;  /* 0x0000ffff0800788c */ /* 0x000fe4000bf04070 */
[----:B------:R-:W-:Y:S02]  /*5000*/  USHF.L.U32 UR13, UR10, UR9, URZ ;  /* 0x000000090a0d7299 */ /* 0x000fe4000800063f */
[----:B------:R-:W-:Y:S02]  /*5010*/  ULOP3.LUT UR9, UR9, 0x1, URZ, 0xfc, !UPT ;  /* 0x0000000109097892 */ /* 0x000fe4000f8efc3f */
[----:B------:R-:W-:-:S02]  /*5020*/  USEL UR8, UR8, 0xffff, !UP0 ;  /* 0x0000ffff08087887 */ /* 0x000fc4000c000000 */
[----:B------:R-:W-:Y:S02]  /*5030*/  USHF.L.U32 UR9, UR10, UR9, URZ ;  /* 0x000000090a097299 */ /* 0x000fe4000800063f */
[----:B------:R-:W-:Y:S02]  /*5040*/  ULOP3.LUT UR8, UR8, 0xffff, URZ, 0xc0, !UPT ;  /* 0x0000ffff08087892 */ /* 0x000fe4000f8ec03f */
[----:B------:R-:W-:Y:S02]  /*5050*/  ULOP3.LUT UR6, UR6, 0x20, URZ, 0xc0, !UPT ;  /* 0x0000002006067892 */ /* 0x000fe4000f8ec03f */
[----:B------:R-:W-:Y:S02]  /*5060*/  ULOP3.LUT UR13, UR13, UR9, URZ, 0xfc, !UPT ;  /* 0x000000090d0d7292 */ /* 0x000fe4000f8efc3f */
[----:B------:R-:W-:-:S12]  /*5070*/  USHF.L.U32 UR18, UR18, UR8, URZ ;  /* 0x0000000812127299 */ /* 0x000fd8000800063f */
.L_x_118:
[----:B------:R-:W-:-:S03]  /*5080*/  UMOV UR8, 0xffffffff ;  /* 0xffffffff00087882 */ /* 0x000fc60000000000 */
[----:B------:R-:W-:Y:S05]  /*5090*/  BRA.DIV UR8, `(.L_x_107) ;  /* 0x0000001608687947 */ /* 0x000fea000b800000 */
[----:B------:R-:W-:-:S13]  /*50a0*/  ELECT P6, URZ, PT ;  /* 0x00000000003f782f */ /* 0x000fda00038c0000 */
.L_x_141:
[----:B------:R-:W0:Y:S01]  /*50b0*/  LDC R3, c[0x0][0x28c] ;  /* 0x0000a300ff037b82 */ /* 0x000e220000000800 */
[----:B------:R-:W-:Y:S01]  /*50c0*/  BSSY B1, `(.L_x_108) ;  /* 0x000003e000017945 */ /* 0x000fe20003800000 */
[----:B0-----:R-:W-:-:S13]  /*50d0*/  ISETP.LT.OR P6, PT, R3, 0x1, !P6 ;  /* 0x000000010300780c */ /* 0x001fda00077c1670 */
[----:B------:R-:W-:Y:S05]  /*50e0*/  @P6 BRA `(.L_x_109) ;  /* 0x0000000000ec6947 */ /* 0x000fea0003800000 */
[----:B------:R-:W-:Y:S01]  /*50f0*/  LEA R19, R19, UR27, 0x1 ;  /* 0x0000001b13137c11 */ /* 0x000fe2000f8e08ff */
[----:B------:R-:W-:Y:S01]  /*5100*/  IMAD.MOV.U32 R12, RZ, RZ, RZ ;  /* 0x000000ffff0c7224 */ /* 0x000fe200078e00ff */
[----:B------:R-:W-:Y:S01]  /*5110*/  LEA R22, R22, UR6, 0x6 ;  /* 0x0000000616167c11 */ /* 0x000fe2000f8e30ff */
[----:B------:R-:W-:Y:S02]  /*5120*/  IMAD.U32 R13, RZ, RZ, UR26 ;  /* 0x0000001aff0d7e24 */ /* 0x000fe4000f8e00ff */
[----:B------:R-:W-:Y:S02]  /*5130*/  IMAD.MOV.U32 R3, RZ, RZ, R0 ;  /* 0x000000ffff037224 */ /* 0x000fe400078e0000 */
[----:B------:R-:W-:Y:S02]  /*5140*/  IMAD.MOV.U32 R4, RZ, RZ, R7 ;  /* 0x000000ffff047224 */ /* 0x000fe400078e0007 */
[----:B------:R-:W-:-:S07]  /*5150*/  IMAD.SHL.U32 R19, R19, 0x20, RZ ;  /* 0x0000002013137824 */ /* 0x000fce00078e00ff */
.L_x_113:
[----:B------:R-:W0:Y:S01]  /*5160*/  S2R R10, SR_CgaCtaId ;  /* 0x00000000000a7919 */ /* 0x000e220000008800 */
[----:B------:R-:W-:Y:S01]  /*5170*/  MOV R5, 0x400 ;  /* 0x0000040000057802 */ /* 0x000fe20000000f00 */
[----:B------:R-:W1:Y:S03]  /*5180*/  @!P2 LDC R9, c[0x0][0x500] ;  /* 0x00014000ff09ab82 */ /* 0x000e660000000800 */
[----:B0-----:R-:W-:Y:S02]  /*5190*/  LEA R11, R10, R5, 0x18 ;  /* 0x000000050a0b7211 */ /* 0x001fe400078ec0ff */
[----:B------:R-:W-:-:S03]  /*51a0*/  SHF.L.U32 R5, R3, 0x1f, RZ ;  /* 0x0000001f03057819 */ /* 0x000fc600000006ff */
[----:B------:R-:W-:-:S04]  /*51b0*/  IMAD R10, R4, 0x8, R11 ;  /* 0x00000008040a7824 */ /* 0x000fc800078e020b */
[----:B------:R-:W0:Y:S02]  /*51c0*/  SYNCS.PHASECHK.TRANS64.TRYWAIT P1, [R10+URZ+0x70], R5 ;  /* 0x000070050a0075a7 */ /* 0x000e24000802017f */
[----:B01----:R-:W-:Y:S05]  /*51d0*/  @!P1 BRA `(.L_x_110) ;  /* 0x0000001400389947 */ /* 0x003fea0003800000 */
.L_x_142:
[----:B0-----:R-:W-:Y:S01]  /*51e0*/  PRMT R5, R6, 0x9910, RZ ;  /* 0x0000991006057816 */ /* 0x001fe200000000ff */
[----:B------:R0:W-:Y:S03]  /*51f0*/  @!P2 SYNCS.ARRIVE.TRANS64 RZ, [R10+URZ], R9 ;  /* 0x000000090affa9a7 */ /* 0x0001e6000800003f */
[----:B------:R-:W-:-:S13]  /*5200*/  ISETP.NE.AND P1, PT, R5, 0x2, PT ;  /* 0x000000020500780c */ /* 0x000fda0003f25270 */
[----:B0-----:R-:W-:Y:S05]  /*5210*/  @P1 BRA `(.L_x_111) ;  /* 0x0000000000041947 */ /* 0x001fea0003800000 */
[----:B------:R-:W-:Y:S01]  /*5220*/  BPT.TRAP 0x1 ;  /* 0x000000040000795c */ /* 0x000fe20000300000 */
.L_x_111:
[----:B------:R-:W-:Y:S05]  /*5230*/  @P0 BRA `(.L_x_112) ;  /* 0x0000000000040947 */ /* 0x000fea0003800000 */
[----:B------:R-:W-:Y:S01]  /*5240*/  BPT.TRAP 0x1 ;  /* 0x000000040000795c */ /* 0x000fe20000300000 */
.L_x_112:
[----:B------:R-:W-:Y:S01]  /*5250*/  R2UR UR8, R4 ;  /* 0x00000000040872ca */ /* 0x000fe200000e0000 */
[----:B------:R-:W-:Y:S01]  /*5260*/  VIADD R13, R13, 0xffffffff ;  /* 0xffffffff0d0d7836 */ /* 0x000fe20000000000 */
[----:B------:R-:W-:Y:S01]  /*5270*/  R2UR UR15, R11 ;  /* 0x000000000b0f72ca */ /* 0x000fe200000e0000 */
[----:B------:R-:W-:Y:S01]  /*5280*/  UIADD3 UR14, UP0, UR24, 0xf0, URZ ;  /* 0x000000f0180e7890 */ /* 0x000fe2000ff1e03f */
[----:B------:R-:W-:Y:S01]  /*5290*/  R2UR UR22, R19 ;  /* 0x00000000131672ca */ /* 0x000fe200000e0000 */
[----:B------:R-:W-:Y:S01]  /*52a0*/  UIADD3 UR30, UP1, UR24, 0x1f0, URZ ;  /* 0x000001f0181e7890 */ /* 0x000fe2000ff3e03f */
[----:B------:R-:W-:Y:S01]  /*52b0*/  R2UR UR9, R10 ;  /* 0x000000000a0972ca */ /* 0x000fe200000e0000 */
[----:B------:R-:W-:Y:S01]  /*52c0*/  UPRMT UR19, URZ, 0x5410, UR18 ;  /* 0x000054103f137896 */ /* 0x000fe20008000012 */
[----:B------:R-:W-:Y:S01]  /*52d0*/  R2UR UR10, R12 ;  /* 0x000000000c0a72ca */ /* 0x000fe200000e0000 */
[----:B------:R-:W-:Y:S01]  /*52e0*/  VIADD R4, R4, 0x1 ;  /* 0x0000000104047836 */ /* 0x000fe20000000000 */
[----:B------:R-:W-:Y:S01]  /*52f0*/  R2UR UR12, R2 ;  /* 0x00000000020c72ca */ /* 0x000fe200000e0000 */
[----:B------:R-:W-:Y:S01]  /*5300*/  UPRMT UR29, URZ, 0x5410, UR13 ;  /* 0x000054103f1d7896 */ /* 0x000fe2000800000d */
[----:B------:R-:W-:Y:S01]  /*5310*/  R2UR UR23, R22 ;  /* 0x00000000161772ca */ /* 0x000fe200000e0000 */
[----:B------:R-:W-:Y:S01]  /*5320*/  USHF.L.U32 UR8, UR8, 0xb, URZ ;  /* 0x0000000b08087899 */ /* 0x000fe2000800063f */
[----:B------:R-:W-:Y:S01]  /*5330*/  ISETP.GT.AND P3, PT, R13, 0x1, PT ;  /* 0x000000010d00780c */ /* 0x000fe20003f64270 */
[----:B------:R-:W-:Y:S01]  /*5340*/  UIADD3.X UR31, URZ, UR25, URZ, UP1, !UPT ;  /* 0x000000193f1f7290 */ /* 0x000fe20008ffe43f */
[----:B------:R-:W-:Y:S01]  /*5350*/  ISETP.NE.AND P1, PT, R4, 0xe, PT ;  /* 0x0000000e0400780c */ /* 0x000fe20003f25270 */
[----:B------:R-:W-:Y:S01]  /*5360*/  ULEA UR11, UR27, UR8, 0xa ;  /* 0x000000081b0b7291 */ /* 0x000fe2000f8e503f */
[----:B------:R-:W-:Y:S01]  /*5370*/  VIADD R12, R12, 0x20 ;  /* 0x000000200c0c7836 */ /* 0x000fe20000000000 */
[----:B------:R-:W-:Y:S01]  /*5380*/  ULOP3.LUT UR8, UR8, 0x400, UR28, 0xf8, !UPT ;  /* 0x0000040008087892 */ /* 0x000fe2000f8ef81c */
[----:B------:R-:W-:Y:S01]  /*5390*/  SEL R10, RZ, 0x1, P1 ;  /* 0x00000001ff0a7807 */ /* 0x000fe20000800000 */
[----:B------:R-:W-:Y:S01]  /*53a0*/  ULEA UR11, UR11, UR15, 0x2 ;  /* 0x0000000f0b0b7291 */ /* 0x000fe2000f8e103f */
[----:B------:R-:W-:Y:S01]  /*53b0*/  SEL R4, R4, RZ, P1 ;  /* 0x000000ff04047207 */ /* 0x000fe20000800000 */
[----:B------:R-:W-:Y:S01]  /*53c0*/  ULEA UR8, UR8, UR15, 0x2 ;  /* 0x0000000f08087291 */ /* 0x000fe2000f8e103f */
[----:B------:R-:W-:Y:S01]  /*53d0*/  LOP3.LUT R3, R3, R10, RZ, 0x3c, !PT ;  /* 0x0000000a03037212 */ /* 0x000fe200078e3cff */
[----:B------:R-:W-:-:S02]  /*53e0*/  UIADD3 UR20, UR11, 0x200, URZ ;  /* 0x000002000b147890 */ /* 0x000fc4000fffe03f */
[----:B------:R-:W-:Y:S02]  /*53f0*/  UIADD3.X UR15, URZ, UR25, URZ, UP0, !UPT ;  /* 0x000000193f0f7290 */ /* 0x000fe400087fe43f */
[----:B------:R-:W-:Y:S01]  /*5400*/  UIADD3 UR21, UR8, 0x1c200, URZ ;  /* 0x0001c20008157890 */ /* 0x000fe2000fffe03f */
[----:B------:R-:W-:Y:S01]  /*5410*/  UMOV UR16, 0x0 ;  /* 0x0000000000107882 */ /* 0x000fe20000000000 */
[----:B------:R-:W-:Y:S01]  /*5420*/  UMOV UR17, 0x10000000 ;  /* 0x1000000000117882 */ /* 0x000fe20000000000 */
[----:B------:R-:W-:Y:S01]  /*5430*/  UMOV UR11, UR22 ;  /* 0x00000016000b7c82 */ /* 0x000fe20008000000 */
[----:B------:R-:W-:-:S03]  /*5440*/  UMOV UR8, UR20 ;  /* 0x0000001400087c82 */ /* 0x000fc60008000000 */
[----:B------:R0:W-:Y:S02]  /*5450*/  UTMALDG.3D.MULTICAST [UR8], [UR14], UR19, desc[UR16] ;  /* 0x000010080e0073b4 */ /* 0x0001e40008011813 */
[----:B0-----:R-:W-:Y:S01]  /*5460*/  UMOV UR8, UR21 ;  /* 0x0000001500087c82 */ /* 0x001fe20008000000 */
[----:B------:R-:W-:Y:S02]  /*5470*/  UMOV UR11, UR23 ;  /* 0x00000017000b7c82 */ /* 0x000fe40008000000 */
[----:B------:R0:W-:Y:S02]  /*5480*/  UTMALDG.3D.MULTICAST [UR8], [UR30], UR29, desc[UR16] ;  /* 0x000010081e0073b4 */ /* 0x0001e4000801181d */
[----:B0-----:R-:W-:Y:S05]  /*5490*/  @P3 BRA `(.L_x_113) ;  /* 0xfffffffc00303947 */ /* 0x001fea000383ffff */
.L_x_109:
[----:B------:R-:W-:Y:S05]  /*54a0*/  BSYNC B1 ;  /* 0x0000000000017941 */ /* 0x000fea0003800000 */
.L_x_108:
[----:B------:R-:W2:Y:S01]  /*54b0*/  LDL.64 R10, [R1] ;  /* 0x00000000010a7983 */ /* 0x000ea20000100a00 */
[----:B------:R-:W-:Y:S01]  /*54c0*/  LOP3.LUT P4, RZ, R8, 0xff, RZ, 0xc0, !PT ;  /* 0x000000ff08ff7812 */ /* 0x000fe2000788c0ff */
[----:B------:R-:W-:Y:S01]  /*54d0*/  VIADD R4, R7, UR40 ;  /* 0x0000002807047c36 */ /* 0x000fe20008000000 */
[----:B------:R-:W-:Y:S01]  /*54e0*/  ULDC.64 UR8, c[0x0][0x650] ;  /* 0x0001940000087ab9 */ /* 0x000fe20000000a00 */
[----:B------:R-:W-:Y:S01]  /*54f0*/  IMAD.U32 R5, RZ, RZ, UR40 ;  /* 0x00000028ff057e24 */ /* 0x000fe2000f8e00ff */
[----:B------:R-:W-:Y:S01]  /*5500*/  UISETP.GE.U32.AND UP0, UPT, UR40, 0xe, UPT ;  /* 0x0000000e2800788c */ /* 0x000fe2000bf06070 */
[----:B------:R-:W-:Y:S01]  /*5510*/  BSSY B1, `(.L_x_114) ;  /* 0x0000070000017945 */ /* 0x000fe20003800000 */
[----:B------:R-:W-:Y:S01]  /*5520*/  SHF.R.U32.HI R2, RZ, 0x1, R4 ;  /* 0x00000001ff027819 */ /* 0x000fe20000011604 */
[----:B------:R-:W-:Y:S01]  /*5530*/  IMAD.MOV.U32 R19, RZ, RZ, -0x1 ;  /* 0xffffffffff137424 */ /* 0x000fe200078e00ff */
[----:B------:R-:W-:Y:S01]  /*5540*/  ISETP.GT.U32.AND P1, PT, R4, 0xd, PT ;  /* 0x0000000d0400780c */ /* 0x000fe20003f24070 */
[----:B------:R-:W-:Y:S01]  /*5550*/  IMAD.MOV.U32 R22, RZ, RZ, -0x1 ;  /* 0xffffffffff167424 */ /* 0x000fe200078e00ff */
[----:B------:R-:W-:-:S02]  /*5560*/  PLOP3.LUT P3, PT, PT, PT, UP0, 0x80, 0x0 ;  /* 0x000000000000781c */ /* 0x000fc40003f6f008 */
[----:B------:R-:W-:Y:S01]  /*5570*/  ISETP.LT.U32.AND P1, PT, R5, 0xe, P1 ;  /* 0x0000000e0500780c */ /* 0x000fe20000f21070 */
[----:B------:R-:W0:Y:S01]  /*5580*/  @P4 S2R R8, SR_CgaCtaId ;  /* 0x0000000000084919 */ /* 0x000e220000008800 */
[----:B------:R-:W-:-:S04]  /*5590*/  @P4 MOV R3, 0x400 ;  /* 0x0000040000034802 */ /* 0x000fc80000000f00 */
[----:B0-----:R-:W-:Y:S01]  /*55a0*/  @P4 LEA R8, R8, R3, 0x18 ;  /* 0x0000000308084211 */ /* 0x001fe200078ec0ff */
[----:B------:R-:W-:-:S03]  /*55b0*/  IMAD.WIDE.U32 R2, R2, -0x6db6db6d, RZ ;  /* 0x9249249302027825 */ /* 0x000fc600078e00ff */
[----:B------:R0:W-:Y:S01]  /*55c0*/  @P4 SYNCS.ARRIVE.TRANS64.A1T0 RZ, [R8+URZ+0x118], RZ ;  /* 0x000118ff08ff49a7 */ /* 0x0001e2000810003f */
[----:B------:R-:W-:Y:S01]  /*55d0*/  IMAD.MOV.U32 R2, RZ, RZ, -0x1 ;  /* 0xffffffffff027424 */ /* 0x000fe200078e00ff */
[----:B------:R-:W-:Y:S02]  /*55e0*/  SHF.R.U32.HI R5, RZ, 0x2, R3 ;  /* 0x00000002ff057819 */ /* 0x000fe40000011603 */
[----:B------:R-:W-:-:S03]  /*55f0*/  SEL R3, RZ, 0x1, !P1 ;  /* 0x00000001ff037807 */ /* 0x000fc60004800000 */
[----:B------:R-:W-:Y:S01]  /*5600*/  IMAD R7, R5, -0xe, R4 ;  /* 0xfffffff205077824 */ /* 0x000fe200078e0204 */
[----:B------:R-:W-:Y:S02]  /*5610*/  LOP3.LUT R0, R0, R3, RZ, 0x3c, !PT ;  /* 0x0000000300007212 */ /* 0x000fe400078e3cff */
[----:B------:R-:W-:Y:S02]  /*5620*/  PRMT R3, RZ, 0x7610, R3 ;  /* 0x00007610ff037816 */ /* 0x000fe40000000003 */
[----:B------:R-:W-:Y:S02]  /*5630*/  @P3 LOP3.LUT R0, R0, 0x1, R5, 0x78, !PT ;  /* 0x0000000100003812 */ /* 0x000fe400078e7805 */
[----:B0-----:R-:W-:Y:S02]  /*5640*/  PRMT R8, RZ, 0x7610, R8 ;  /* 0x00007610ff087816 */ /* 0x001fe40000000008 */
[----:B--2---:R-:W-:-:S04]  /*5650*/  IADD3 R18, P4, R18, R10, RZ ;  /* 0x0000000a12127210 */ /* 0x004fc80007f9e0ff */
[----:B------:R-:W-:Y:S01]  /*5660*/  ISETP.GE.U32.AND P1, PT, R18, UR8, PT ;  /* 0x0000000812007c0c */ /* 0x000fe2000bf26070 */
[----:B------:R-:W-:-:S05]  /*5670*/  IMAD.X R17, R17, 0x1, R23, P4 ;  /* 0x0000000111117824 */ /* 0x000fca00020e0617 */
[----:B------:R-:W-:-:S13]  /*5680*/  ISETP.GE.U32.AND.EX P1, PT, R17, UR9, PT, P1 ;  /* 0x0000000911007c0c */ /* 0x000fda000bf26110 */
[----:B------:R-:W-:Y:S05]  /*5690*/  @P1 BRA `(.L_x_115) ;  /* 0x00000004005c1947 */ /* 0x000fea0003800000 */
[----:B------:R-:W0:Y:S01]  /*56a0*/  S2R R11, SR_CTAID.X ;  /* 0x00000000000b7919 */ /* 0x000e220000002500 */
[----:B------:R-:W-:Y:S01]  /*56b0*/  ULDC.64 UR8, c[0x0][0x628] ;  /* 0x00018a0000087ab9 */ /* 0x000fe20000000a00 */
[----:B------:R-:W1:Y:S01]  /*56c0*/  LDC R12, c[0x0][0x144] ;  /* 0x00005100ff0c7b82 */ /* 0x000e620000000800 */
[----:B------:R-:W-:Y:S01]  /*56d0*/  ISETP.NE.U32.AND P1, PT, RZ, UR8, PT ;  /* 0x00000008ff007c0c */ /* 0x000fe2000bf25070 */
[----:B------:R-:W2:Y:S01]  /*56e0*/  S2R R9, SR_CTAID.Y ;  /* 0x0000000000097919 */ /* 0x000ea20000002600 */
[----:B------:R-:W-:Y:S01]  /*56f0*/  ULDC UR10, c[0x0][0x150] ;  /* 0x00005400000a7ab9 */ /* 0x000fe20000000800 */
[----:B------:R-:W-:Y:S01]  /*5700*/  ULDC UR11, c[0x0][0x630] ;  /* 0x00018c00000b7ab9 */ /* 0x000fe20000000800 */
[----:B------:R-:W-:Y:S01]  /*5710*/  ISETP.NE.AND.EX P1, PT, RZ, UR9, PT, P1 ;  /* 0x00000009ff007c0c */ /* 0x000fe2000bf25310 */
[----:B------:R-:W-:Y:S01]  /*5720*/  IMAD.MOV.U32 R2, RZ, RZ, R18 ;  /* 0x000000ffff027224 */ /* 0x000fe200078e0012 */
[----:B0-----:R-:W-:-:S05]  /*5730*/  I2FP.F32.U32 R3, R11 ;  /* 0x0000000b00037245 */ /* 0x001fca0000201000 */
[----:B------:R-:W-:Y:S01]  /*5740*/  FMUL R14, R3, UR10 ;  /* 0x0000000a030e7c20 */ /* 0x000fe20008400000 */
[----:B------:R-:W-:-:S05]  /*5750*/  IMAD.MOV.U32 R3, RZ, RZ, R17 ;  /* 0x000000ffff037224 */ /* 0x000fca00078e0011 */
[----:B--2---:R-:W-:Y:S05]  /*5760*/  @!P1 BRA `(.L_x_116) ;  /* 0x0000000000289947 */ /* 0x004fea0003800000 */
[----:B------:R-:W-:Y:S02]  /*5770*/  ULDC UR10, c[0x0][0x634] ;  /* 0x00018d00000a7ab9 */ /* 0x000fe40000000800 */
[----:B------:R-:W-:-:S05]  /*5780*/  IADD3 R3, P1, R18, UR10, RZ ;  /* 0x0000000a12037c10 */ /* 0x000fca000ff3e0ff */
[----:B------:R-:W-:-:S04]  /*5790*/  IMAD.X R13, RZ, RZ, R17, P1 ;  /* 0x000000ffff0d7224 */ /* 0x000fc800008e0611 */
[----:B------:R-:W-:-:S04]  /*57a0*/  IMAD.WIDE.U32 R4, R13, UR8, RZ ;  /* 0x000000080d047c25 */ /* 0x000fc8000f8e00ff */
[----:B------:R-:W-:-:S04]  /*57b0*/  IMAD.WIDE.U32 R4, P1, R3, UR9, R4 ;  /* 0x0000000903047c25 */ /* 0x000fc8000f820004 */
[----:B------:R-:W-:-:S04]  /*57c0*/  IMAD.WIDE.U32 R2, R3, UR8, RZ ;  /* 0x0000000803027c25 */ /* 0x000fc8000f8e00ff */
[----:B------:R-:W-:Y:S01]  /*57d0*/  IMAD.MOV.U32 R2, RZ, RZ, R5 ;  /* 0x000000ffff027224 */ /* 0x000fe200078e0005 */
[----:B------:R-:W-:Y:S01]  /*57e0*/  IADD3 RZ, P3, R3, R4, RZ ;  /* 0x0000000403ff7210 */ /* 0x000fe20007f7e0ff */
[----:B------:R-:W-:-:S04]  /*57f0*/  IMAD.X R3, RZ, RZ, RZ, P1 ;  /* 0x000000ffff037224 */ /* 0x000fc800008e06ff */
[----:B------:R-:W-:-:S08]  /*5800*/  IMAD.WIDE.U32.X R2, R13, UR9, R2, P3 ;  /* 0x000000090d027c25 */ /* 0x000fd000098e0402 */
.L_x_116:
[--C-:B------:R-:W-:Y:S01]  /*5810*/  SHF.R.U64 R10, R2, UR11, R3.reuse ;  /* 0x0000000b020a7c19 */ /* 0x100fe20008001203 */
[----:B------:R-:W0:Y:S01]  /*5820*/  F2I.U32.TRUNC.NTZ R14, R14 ;  /* 0x0000000e000e7305 */ /* 0x000e22000020f000 */
[----:B------:R-:W-:Y:S01]  /*5830*/  SHF.R.U32.HI R2, RZ, UR11, R3 ;  /* 0x0000000bff027c19 */ /* 0x000fe20008011603 */
[----:B------:R-:W-:Y:S01]  /*5840*/  ULDC.64 UR8, c[0x0][0x620] ;  /* 0x0001880000087ab9 */ /* 0x000fe20000000a00 */
[----:B------:R-:W-:Y:S01]  /*5850*/  IADD3 R5, P1, RZ, -R10, RZ ;  /* 0x8000000aff057210 */ /* 0x000fe20007f3e0ff */
[----:B------:R-:W-:Y:S01]  /*5860*/  IMAD.MOV.U32 R3, RZ, RZ, R17 ;  /* 0x000000ffff037224 */ /* 0x000fe200078e0011 */
[----:B------:R-:W-:-:S03]  /*5870*/  ULDC.64 UR10, c[0x0][0x640] ;  /* 0x00019000000a7ab9 */ /* 0x000fc60000000a00 */
[----:B------:R-:W-:Y:S01]  /*5880*/  IMAD.X R2, RZ, RZ, ~R2, P1 ;  /* 0x000000ffff027224 */ /* 0x000fe200008e0e02 */
[----:B------:R-:W-:-:S03]  /*5890*/  ISETP.NE.U32.AND P1, PT, RZ, UR10, PT ;  /* 0x0000000aff007c0c */ /* 0x000fc6000bf25070 */
[----:B------:R-:W-:Y:S01]  /*58a0*/  IMAD R4, R2, UR8, RZ ;  /* 0x0000000802047c24 */ /* 0x000fe2000f8e02ff */
[----:B------:R-:W-:Y:S01]  /*58b0*/  ISETP.NE.AND.EX P1, PT, RZ, UR11, PT, P1 ;  /* 0x0000000bff007c0c */ /* 0x000fe2000bf25310 */
[----:B------:R-:W-:-:S04]  /*58c0*/  IMAD.MOV.U32 R2, RZ, RZ, R18 ;  /* 0x000000ffff027224 */ /* 0x000fc800078e0012 */
[----:B------:R-:W-:Y:S01]  /*58d0*/  IMAD.WIDE.U32 R2, R5, UR8, R2 ;  /* 0x0000000805027c25 */ /* 0x000fe2000f8e0002 */
[----:B------:R-:W-:-:S03]  /*58e0*/  ULDC UR8, c[0x0][0x618] ;  /* 0x0001860000087ab9 */ /* 0x000fc60000000800 */
[----:B------:R-:W-:Y:S01]  /*58f0*/  IMAD R5, R5, UR9, R4 ;  /* 0x0000000905057c24 */ /* 0x000fe2000f8e0204 */
[----:B------:R-:W-:Y:S01]  /*5900*/  ULDC UR9, c[0x0][0x154] ;  /* 0x0000550000097ab9 */ /* 0x000fe20000000800 */
[----:B0-----:R-:W-:Y:S02]  /*5910*/  IMAD.MOV R4, RZ, RZ, -R14 ;  /* 0x000000ffff047224 */ /* 0x001fe400078e0a0e */
[----:B------:R-:W0:Y:S01]  /*5920*/  LDC R14, c[0x0][0x148] ;  /* 0x00005200ff0e7b82 */ /* 0x000e220000000800 */
[----:B------:R-:W-:Y:S02]  /*5930*/  IMAD.IADD R3, R3, 0x1, R5 ;  /* 0x0000000103037824 */ /* 0x000fe400078e0205 */
[----:B-1----:R-:W-:Y:S01]  /*5940*/  IMAD R11, R12, R4, R11 ;  /* 0x000000040c0b7224 */ /* 0x002fe200078e020b */
[----:B------:R-:W-:Y:S02]  /*5950*/  I2FP.F32.U32 R4, R9 ;  /* 0x0000000900047245 */ /* 0x000fe40000201000 */
[----:B------:R-:W-:-:S02]  /*5960*/  SHF.R.U64 R12, R2, UR8, R3 ;  /* 0x00000008020c7c19 */ /* 0x000fc40008001203 */
[----:B------:R-:W-:Y:S01]  /*5970*/  SHF.R.U32.HI R3, RZ, UR8, R3 ;  /* 0x00000008ff037c19 */ /* 0x000fe20008011603 */
[----:B------:R-:W-:Y:S01]  /*5980*/  FMUL R4, R4, UR9 ;  /* 0x0000000904047c20 */ /* 0x000fe20008400000 */
[----:B------:R-:W-:Y:S02]  /*5990*/  ULDC UR8, c[0x0][0x608] ;  /* 0x0001820000087ab9 */ /* 0x000fe40000000800 */
[--C-:B------:R-:W-:Y:S01]  /*59a0*/  SHF.R.U64 R15, R12, UR8, R3.reuse ;  /* 0x000000080c0f7c19 */ /* 0x100fe20008001203 */
[----:B------:R1:W2:Y:S01]  /*59b0*/  F2I.U32.TRUNC.NTZ R20, R4 ;  /* 0x0000000400147305 */ /* 0x0002a2000020f000 */
[----:B------:R-:W-:Y:S01]  /*59c0*/  SHF.R.U32.HI R2, RZ, UR8, R3 ;  /* 0x00000008ff027c19 */ /* 0x000fe20008011603 */
[----:B------:R-:W-:-:S03]  /*59d0*/  ULDC UR8, c[0x0][0x658] ;  /* 0x0001960000087ab9 */ /* 0x000fc60000000800 */
[--C-:B------:R-:W-:Y:S02]  /*59e0*/  SHF.R.U64 R13, R15, UR8, R2.reuse ;  /* 0x000000080f0d7c19 */ /* 0x100fe40008001202 */
[----:B------:R-:W-:-:S03]  /*59f0*/  SHF.R.U32.HI R19, RZ, UR8, R2 ;  /* 0x00000008ff137c19 */ /* 0x000fc60008011602 */
[----:B------:R-:W-:Y:S02]  /*5a00*/  IMAD.MOV.U32 R2, RZ, RZ, R13 ;  /* 0x000000ffff027224 */ /* 0x000fe400078e000d */
[----:B------:R-:W-:Y:S01]  /*5a10*/  IMAD.MOV.U32 R3, RZ, RZ, R19 ;  /* 0x000000ffff037224 */ /* 0x000fe200078e0013 */
[----:B-1----:R-:W-:Y:S06]  /*5a20*/  @!P1 BRA `(.L_x_117) ;  /* 0x0000000000289947 */ /* 0x002fec0003800000 */
        /* <DEDUP_REMOVED lines=10> */
.L_x_117:
[----:B------:R-:W1:Y:S01]  /*5ad0*/  LDC R4, c[0x0][0x65c] ;  /* 0x00019700ff047b82 */ /* 0x000e620000000800 */
[----:B------:R-:W-:Y:S01]  /*5ae0*/  ULDC UR8, c[0x0][0x648] ;  /* 0x0001920000087ab9 */ /* 0x000fe20000000800 */
[----:B------:R-:W-:Y:S01]  /*5af0*/  LOP3.LUT R15, R15, UR7, RZ, 0xc0, !PT ;  /* 0x000000070f0f7c12 */ /* 0x000fe2000f8ec0ff */
[----:B--2---:R-:W-:Y:S01]  /*5b00*/  IMAD.MOV R20, RZ, RZ, -R20 ;  /* 0x000000ffff147224 */ /* 0x004fe200078e0a14 */
[----:B------:R-:W-:Y:S01]  /*5b10*/  SHF.R.U64 R2, R2, UR8, R3 ;  /* 0x0000000802027c19 */ /* 0x000fe20008001203 */
[----:B------:R-:W-:Y:S01]  /*5b20*/  ULDC UR8, c[0x0][0x638] ;  /* 0x00018e0000087ab9 */ /* 0x000fe20000000800 */
[----:B------:R-:W-:Y:S01]  /*5b30*/  LOP3.LUT R12, R12, UR4, RZ, 0xc0, !PT ;  /* 0x000000040c0c7c12 */ /* 0x000fe2000f8ec0ff */
[----:B------:R-:W-:Y:S01]  /*5b40*/  ULDC UR9, c[0x0][0x610] ;  /* 0x0001840000097ab9 */ /* 0x000fe20000000800 */
[----:B------:R-:W-:Y:S01]  /*5b50*/  IMAD.MOV.U32 R3, RZ, RZ, 0x1 ;  /* 0x00000001ff037424 */ /* 0x000fe200078e00ff */
[----:B-1----:R-:W-:Y:S01]  /*5b60*/  ISETP.NE.AND P1, PT, R4, 0x1, PT ;  /* 0x000000010400780c */ /* 0x002fe20003f25270 */
[----:B------:R-:W-:-:S02]  /*5b70*/  IMAD.MOV R4, RZ, RZ, -R2 ;  /* 0x000000ffff047224 */ /* 0x000fc400078e0a02 */
[----:B------:R-:W-:Y:S02]  /*5b80*/  IMAD R2, R2, UR5, R15 ;  /* 0x0000000502027c24 */ /* 0x000fe4000f8e020f */
[----:B------:R-:W-:Y:S01]  /*5b90*/  IMAD R13, R4, UR8, R13 ;  /* 0x00000008040d7c24 */ /* 0x000fe2000f8e020d */
[----:B------:R-:W-:-:S07]  /*5ba0*/  ULDC UR8, c[0x0][0x600] ;  /* 0x0001800000087ab9 */ /* 0x000fce0000000800 */
[----:B0-----:R-:W-:-:S04]  /*5bb0*/  @P1 IMAD R11, R14, R20, R9 ;  /* 0x000000140e0b1224 */ /* 0x001fc800078e0209 */
[----:B------:R-:W-:Y:S02]  /*5bc0*/  IMAD R11, R2, UR9, R11 ;  /* 0x00000009020b7c24 */ /* 0x000fe4000f8e020b */
[----:B------:R-:W-:-:S05]  /*5bd0*/  IMAD R2, R13, UR8, R12 ;  /* 0x000000080d027c24 */ /* 0x000fca000f8e020c */
[----:B------:R-:W-:Y:S02]  /*5be0*/  SEL R22, R2, R11, !P1 ;  /* 0x0000000b02167207 */ /* 0x000fe40004800000 */
[----:B------:R-:W-:Y:S01]  /*5bf0*/  SEL R19, R11, R2, !P1 ;  /* 0x000000020b137207 */ /* 0x000fe20004800000 */
[----:B------:R-:W-:-:S07]  /*5c00*/  IMAD.MOV.U32 R2, RZ, RZ, R10 ;  /* 0x000000ffff027224 */ /* 0x000fce00078e000a */
.L_x_115:
[----:B------:R-:W-:Y:S05]  /*5c10*/  BSYNC B1 ;  /* 0x0000000000017941 */ /* 0x000fea0003800000 */
.L_x_114:
[----:B------:R-:W-:-:S13]  /*5c20*/  LOP3.LUT P1, RZ, R3, 0xff, RZ, 0xc0, !PT ;  /* 0x000000ff03ff7812 */ /* 0x000fda000782c0ff */
[----:B------:R-:W-:Y:S05]  /*5c30*/  @P1 BRA `(.L_x_118) ;  /* 0xfffffff400101947 */ /* 0x000fea000383ffff */
[----:B------:R-:W-:Y:S05]  /*5c40*/  BSYNC B0 ;  /* 0x0000000000007941 */ /* 0x000fea0003800000 */
.L_x_106:
[----:B------:R-:W-:-:S03]  /*5c50*/  UMOV UR8, 0xffffffff ;  /* 0xffffffff00087882 */ /* 0x000fc60000000000 */
[----:B------:R-:W-:Y:S05]  /*5c60*/  BRA.DIV UR8, `(.L_x_119) ;  /* 0x0000000a08a87947 */ /* 0x000fea000b800000 */
[----:B------:R-:W-:-:S13]  /*5c70*/  ELECT P6, URZ, PT ;  /* 0x00000000003f782f */ /* 0x000fda00038c0000 */
.L_x_145:
[----:B------:R-:W-:Y:S04]  /*5c80*/  BSSY B0, `(.L_x_120) ;  /* 0x0000085000007945 */ /* 0x000fe80003800000 */
[----:B------:R-:W-:Y:S05]  /*5c90*/  @!P6 BRA `(.L_x_121) ;  /* 0x00000008000ce947 */ /* 0x000fea0003800000 */
[----:B------:R-:W-:-:S04]  /*5ca0*/  LOP3.LUT R16, R16, 0x2, RZ, 0xfc, !PT ;  /* 0x0000000210107812 */ /* 0x000fc800078efcff */
[----:B------:R-:W-:-:S13]  /*5cb0*/  ISETP.NE.AND P0, PT, R16, 0x3, PT ;  /* 0x000000031000780c */ /* 0x000fda0003f05270 */
[----:B------:R-:W-:Y:S05]  /*5cc0*/  @!P0 BRA `(.L_x_122) ;  /* 0x0000000000048947 */ /* 0x000fea0003800000 */
[----:B------:R-:W-:Y:S01]  /*5cd0*/  BPT.TRAP 0x1 ;  /* 0x000000040000795c */ /* 0x000fe20000300000 */
.L_x_122:
[----:B------:R-:W0:Y:S01]  /*5ce0*/  S2R R3, SR_CgaCtaId ;  /* 0x0000000000037919 */ /* 0x000e220000008800 */
[----:B------:R-:W-:Y:S02]  /*5cf0*/  MOV R2, 0x400 ;  /* 0x0000040000027802 */ /* 0x000fe40000000f00 */
[----:B------:R-:W-:Y:S02]  /*5d00*/  SHF.L.U32 R4, R0, 0x1f, RZ ;  /* 0x0000001f00047819 */ /* 0x000fe400000006ff */
[----:B0-----:R-:W-:-:S05]  /*5d10*/  LEA R2, R3, R2, 0x18 ;  /* 0x0000000203027211 */ /* 0x001fca00078ec0ff */
[----:B------:R-:W-:-:S04]  /*5d20*/  VIADD R2, R2, 0x70 ;  /* 0x0000007002027836 */ /* 0x000fc80000000000 */
[C---:B------:R-:W-:Y:S02]  /*5d30*/  IMAD R9, R7.reuse, 0x8, R2 ;  /* 0x0000000807097824 */ /* 0x040fe400078e0202 */
[----:B------:R-:W-:Y:S02]  /*5d40*/  VIADD R7, R7, 0x1 ;  /* 0x0000000107077836 */ /* 0x000fe40000000000 */
[----:B------:R-:W0:Y:S03]  /*5d50*/  SYNCS.PHASECHK.TRANS64.TRYWAIT P0, [R9+URZ], R4 ;  /* 0x00000004090075a7 */ /* 0x000e26000800017f */
[----:B------:R-:W-:-:S04]  /*5d60*/  ISETP.NE.AND P1, PT, R7, 0xe, PT ;  /* 0x0000000e0700780c */ /* 0x000fc80003f25270 */
[----:B------:R-:W-:Y:S02]  /*5d70*/  SEL R3, RZ, 0x1, P1 ;  /* 0x00000001ff037807 */ /* 0x000fe40000800000 */
[----:B------:R-:W-:Y:S02]  /*5d80*/  SEL R7, R7, RZ, P1 ;  /* 0x000000ff07077207 */ /* 0x000fe40000800000 */
[----:B------:R-:W-:-:S03]  /*5d90*/  LOP3.LUT R6, R0, R3, RZ, 0x3c, !PT ;  /* 0x0000000300067212 */ /* 0x000fc600078e3cff */
[----:B------:R-:W-:Y:S01]  /*5da0*/  IMAD R8, R7, 0x8, R2 ;  /* 0x0000000807087824 */ /* 0x000fe200078e0202 */
[----:B------:R-:W-:Y:S01]  /*5db0*/  SHF.L.U32 R5, R6, 0x1f, RZ ;  /* 0x0000001f06057819 */ /* 0x000fe200000006ff */
[----:B0-----:R-:W-:Y:S06]  /*5dc0*/  @!P0 BRA `(.L_x_123) ;  /* 0x0000000800708947 */ /* 0x001fec0003800000 */
.L_x_146:
[----:B------:R-:W1:Y:S01]  /*5dd0*/  SYNCS.PHASECHK.TRANS64.TRYWAIT P0, [R8+URZ], R5 ;  /* 0x00000005080075a7 */ /* 0x000e62000800017f */
[----:B------:R-:W-:-:S05]  /*5de0*/  VIADD R0, R7, 0x1 ;  /* 0x0000000107007836 */ /* 0x000fca0000000000 */
[----:B------:R-:W-:-:S04]  /*5df0*/  ISETP.NE.AND P1, PT, R0, 0xe, PT ;  /* 0x0000000e0000780c */ /* 0x000fc80003f25270 */
[----:B------:R-:W-:Y:S02]  /*5e00*/  SEL R3, RZ, 0x1, P1 ;  /* 0x00000001ff037807 */ /* 0x000fe40000800000 */
[----:B------:R-:W-:Y:S02]  /*5e10*/  SEL R7, R0, RZ, P1 ;  /* 0x000000ff00077207 */ /* 0x000fe40000800000 */
[----:B------:R-:W-:-:S03]  /*5e20*/  LOP3.LUT R6, R6, R3, RZ, 0x3c, !PT ;  /* 0x0000000306067212 */ /* 0x000fc600078e3cff */
[----:B0-----:R-:W-:Y:S01]  /*5e30*/  IMAD R9, R7, 0x8, R2 ;  /* 0x0000000807097824 */ /* 0x001fe200078e0202 */
[----:B------:R-:W-:Y:S01]  /*5e40*/  SHF.L.U32 R4, R6, 0x1f, RZ ;  /* 0x0000001f06047819 */ /* 0x000fe200000006ff */
[----:B-1----:R-:W-:Y:S06]  /*5e50*/  @!P0 BRA `(.L_x_124) ;  /* 0x0000000800608947 */ /* 0x002fec0003800000 */
.L_x_147:
        /* <DEDUP_REMOVED lines=9> */
.L_x_148:
        /* <DEDUP_REMOVED lines=9> */
.L_x_149:
        /* <DEDUP_REMOVED lines=9> */
.L_x_150:
        /* <DEDUP_REMOVED lines=9> */
.L_x_151:
        /* <DEDUP_REMOVED lines=9> */
.L_x_152:
        /* <DEDUP_REMOVED lines=9> */
.L_x_153:
        /* <DEDUP_REMOVED lines=9> */
.L_x_154:
        /* <DEDUP_REMOVED lines=9> */
.L_x_155:
        /* <DEDUP_REMOVED lines=9> */
.L_x_156:
[----:B------:R-:W1:Y:S01]  /*6370*/  SYNCS.PHASECHK.TRANS64.TRYWAIT P0, [R8+URZ], R5 ;  /* 0x00000005080075a7 */ /* 0x000e62000800017f */
[----:B------:R-:W-:-:S05]  /*6380*/  VIADD R0, R7, 0x1 ;  /* 0x0000000107007836 */ /* 0x000fca0000000000 */
[----:B------:R-:W-:-:S04]  /*6390*/  ISETP.NE.AND P1, PT, R0, 0xe, PT ;  /* 0x0000000e0000780c */ /* 0x000fc80003f25270 */
[----:B------:R-:W-:Y:S02]  /*63a0*/  SEL R3, RZ, 0x1, P1 ;  /* 0x00000001ff037807 */ /* 0x000fe40000800000 */
[----:B------:R-:W-:Y:S02]  /*63b0*/  SEL R7, R0, RZ, P1 ;  /* 0x000000ff00077207 */ /* 0x000fe40000800000 */
[----:B0-----:R-:W-:-:S03]  /*63c0*/  LOP3.LUT R9, R6, R3, RZ, 0x3c, !PT ;  /* 0x0000000306097212 */ /* 0x001fc600078e3cff */
[----:B------:R-:W-:Y:S01]  /*63d0*/  IMAD R11, R7, 0x8, R2 ;  /* 0x00000008070b7824 */ /* 0x000fe200078e0202 */
[----:B------:R-:W-:Y:S01]  /*63e0*/  SHF.L.U32 R6, R9, 0x1f, RZ ;  /* 0x0000001f09067819 */ /* 0x000fe200000006ff */
[----:B-1----:R-:W-:Y:S06]  /*63f0*/  @!P0 BRA `(.L_x_134) ;  /* 0x0000000400c08947 */ /* 0x002fec0003800000 */
.L_x_157:
[----:B------:R-:W1:Y:S01]  /*6400*/  SYNCS.PHASECHK.TRANS64.TRYWAIT P0, [R11+URZ], R6 ;  /* 0x000000060b0075a7 */ /* 0x000e62000800017f */
[----:B------:R-:W-:-:S05]  /*6410*/  VIADD R0, R7, 0x1 ;  /* 0x0000000107007836 */ /* 0x000fca0000000000 */
[----:B------:R-:W-:-:S04]  /*6420*/  ISETP.NE.AND P1, PT, R0, 0xe, PT ;  /* 0x0000000e0000780c */ /* 0x000fc80003f25270 */
[----:B------:R-:W-:Y:S02]  /*6430*/  SEL R4, RZ, 0x1, P1 ;  /* 0x00000001ff047807 */ /* 0x000fe40000800000 */
[----:B------:R-:W-:Y:S02]  /*6440*/  SEL R3, R0, RZ, P1 ;  /* 0x000000ff00037207 */ /* 0x000fe40000800000 */
[----:B------:R-:W-:Y:S01]  /*6450*/  LOP3.LUT R0, R9, R4, RZ, 0x3c, !PT ;  /* 0x0000000409007212 */ /* 0x000fe200078e3cff */
[----:B-1----:R-:W-:Y:S06]  /*6460*/  @!P0 BRA `(.L_x_135) ;  /* 0x0000000400b88947 */ /* 0x002fec0003800000 */
.L_x_158:
[----:B------:R-:W-:Y:S01]  /*6470*/  IMAD R3, R3, 0x8, R2 ;  /* 0x0000000803037824 */ /* 0x000fe200078e0202 */
[----:B------:R-:W-:-:S07]  /*6480*/  SHF.L.U32 R0, R0, 0x1f, RZ ;  /* 0x0000001f00007819 */ /* 0x000fce00000006ff */
.L_x_136:
[----:B--2---:R2:W3:Y:S02]  /*6490*/  SYNCS.PHASECHK.TRANS64.TRYWAIT P0, [R3+URZ], R0 ;  /* 0x00000000030075a7 */ /* 0x0044e4000800017f */
[----:B---3--:R-:W-:Y:S05]  /*64a0*/  @!P0 NANOSLEEP.SYNCS 0x989680 ;  /* 0x009896800000895d */ /* 0x008fea0003900000 */
[----:B------:R-:W3:Y:S02]  /*64b0*/  @!P0 SYNCS.PHASECHK.TRANS64 P0, [R3+URZ], R0 ;  /* 0x00000000030085a7 */ /* 0x000ee4000800007f */
[----:B---3--:R-:W-:Y:S05]  /*64c0*/  @!P0 BRA `(.L_x_136) ;  /* 0xfffffffc00f08947 */ /* 0x008fea000383ffff */
.L_x_121:
[----:B------:R-:W-:Y:S05]  /*64d0*/  BSYNC B0 ;  /* 0x0000000000007941 */ /* 0x000fea0003800000 */
.L_x_120:
[----:B------:R-:W-:Y:S05]  /*64e0*/  EXIT ;  /* 0x000000000000794d */ /* 0x000fea0003800000 */
.L_x_20:
[----:B-1----:R1:W2:Y:S02]  /*64f0*/  SYNCS.PHASECHK.TRANS64.TRYWAIT P0, [R65+URZ], R0 ;  /* 0x00000000410075a7 */ /* 0x0022a4000800017f */
[----:B--2---:R-:W-:Y:S05]  /*6500*/  @!P0 NANOSLEEP.SYNCS 0x989680 ;  /* 0x009896800000895d */ /* 0x004fea0003900000 */
[----:B------:R-:W2:Y:S02]  /*6510*/  @!P0 SYNCS.PHASECHK.TRANS64 P0, [R65+URZ], R0 ;  /* 0x00000000410085a7 */ /* 0x000ea4000800007f */
[----:B--2---:R-:W-:Y:S05]  /*6520*/  @!P0 BRA `(.L_x_20) ;  /* 0xfffffffc00f08947 */ /* 0x004fea000383ffff */
[----:B------:R-:W-:Y:S05]  /*6530*/  BRA `(.L_x_137) ;  /* 0xffffffb000e87947 */ /* 0x000fea000383ffff */
.L_x_25:
[----:B--2---:R2:W3:Y:S02]  /*6540*/  SYNCS.PHASECHK.TRANS64.TRYWAIT P1, [R3+URZ], R0 ;  /* 0x00000000030075a7 */ /* 0x0044e4000802017f */
[----:B---3--:R-:W-:Y:S05]  /*6550*/  @!P1 NANOSLEEP.SYNCS 0x989680 ;  /* 0x009896800000995d */ /* 0x008fea0003900000 */
[----:B------:R-:W3:Y:S02]  /*6560*/  @!P1 SYNCS.PHASECHK.TRANS64 P1, [R3+URZ], R0 ;  /* 0x00000000030095a7 */ /* 0x000ee4000802007f */
[----:B---3--:R-:W-:Y:S05]  /*6570*/  @!P1 BRA `(.L_x_25) ;  /* 0xfffffffc00f09947 */ /* 0x008fea000383ffff */
[----:B------:R-:W-:Y:S05]  /*6580*/  BRA `(.L_x_24) ;  /* 0xffffffb4004c7947 */ /* 0x000fea000383ffff */
.L_x_30:
[----:B--2---:R-:W-:-:S04]  /*6590*/  IMAD.U32 R5, RZ, RZ, UR4 ;  /* 0x00000004ff057e24 */ /* 0x004fc8000f8e00ff */
[----:B------:R2:W3:Y:S03]  /*65a0*/  SYNCS.PHASECHK.TRANS64.TRYWAIT P1, [R5+URZ], R4 ;  /* 0x00000004050075a7 */ /* 0x0004e6000802017f */
[----:B---3--:R-:W-:Y:S05]  /*65b0*/  @!P1 NANOSLEEP.SYNCS 0x989680 ;  /* 0x009896800000995d */ /* 0x008fea0003900000 */
[----:B------:R-:W3:Y:S02]  /*65c0*/  @!P1 SYNCS.PHASECHK.TRANS64 P1, [R5+URZ], R4 ;  /* 0x00000004050095a7 */ /* 0x000ee4000802007f */
[----:B---3--:R-:W-:Y:S05]  /*65d0*/  @!P1 BRA `(.L_x_30) ;  /* 0xfffffffc00ec9947 */ /* 0x008fea000383ffff */
[----:B------:R-:W-:Y:S05]  /*65e0*/  BRA `(.L_x_29) ;  /* 0xffffffb800047947 */ /* 0x000fea000383ffff */
.L_x_38:
[----:B-1----:R1:W2:Y:S02]  /*65f0*/  SYNCS.PHASECHK.TRANS64.TRYWAIT P0, [R65+URZ+0x10], R0 ;  /* 0x00001000410075a7 */ /* 0x0022a4000800017f */
[----:B--2---:R-:W-:Y:S05]  /*6600*/  @!P0 NANOSLEEP.SYNCS 0x989680 ;  /* 0x009896800000895d */ /* 0x004fea0003900000 */
[----:B------:R-:W2:Y:S02]  /*6610*/  @!P0 SYNCS.PHASECHK.TRANS64 P0, [R65+URZ+0x10], R0 ;  /* 0x00001000410085a7 */ /* 0x000ea4000800007f */
[----:B--2---:R-:W-:Y:S05]  /*6620*/  @!P0 BRA `(.L_x_38) ;  /* 0xfffffffc00f08947 */ /* 0x004fea000383ffff */
[----:B------:R-:W-:Y:S05]  /*6630*/  BRA `(.L_x_138) ;  /* 0xffffffbc005c7947 */ /* 0x000fea000383ffff */
.L_x_107:
[----:B------:R-:W-:Y:S01]  /*6640*/  BSSY B1, `(.L_x_139) ;  /* 0x0000006000017945 */ /* 0x000fe20003800000 */
[----:B------:R-:W-:-:S07]  /*6650*/  IMAD.MOV.U32 R15, RZ, RZ, -0x1 ;  /* 0xffffffffff0f7424 */ /* 0x000fce00078e00ff */
[----:B-----5:R-:W-:Y:S05]  /*6660*/  WARPSYNC.COLLECTIVE R15, `(.L_x_140) ;  /* 0x000000000f0c7348 */ /* 0x020fea0003c00000 */
[----:B------:R-:W-:Y:S02]  /*6670*/  ELECT P6, UR62, PT ;  /* 0x00000000003e782f */ /* 0x000fe400038c0000 */
[----:B------:R-:W-:Y:S01]  /*6680*/  MOV R14, UR62 ;  /* 0x0000003e000e7c02 */ /* 0x000fe20008000f00 */
[----:B-----5:R-:W-:Y:S10]  /*6690*/  ENDCOLLECTIVE ;  /* 0x000000000000791b */ /* 0x020ff40003800000 */
.L_x_140:
[----:B------:R-:W-:Y:S05]  /*66a0*/  BSYNC B1 ;  /* 0x0000000000017941 */ /* 0x000fea0003800000 */
.L_x_139:
[----:B------:R-:W-:Y:S05]  /*66b0*/  BRA `(.L_x_141) ;  /* 0xffffffe8007c7947 */ /* 0x000fea000383ffff */
.L_x_110:
[----:B0-----:R0:W1:Y:S02]  /*66c0*/  SYNCS.PHASECHK.TRANS64.TRYWAIT P1, [R10+URZ+0x70], R5 ;  /* 0x000070050a0075a7 */ /* 0x001064000802017f */
[----:B-1----:R-:W-:Y:S05]  /*66d0*/  @!P1 NANOSLEEP.SYNCS 0x989680 ;  /* 0x009896800000995d */ /* 0x002fea0003900000 */
[----:B------:R-:W1:Y:S02]  /*66e0*/  @!P1 SYNCS.PHASECHK.TRANS64 P1, [R10+URZ+0x70], R5 ;  /* 0x000070050a0095a7 */ /* 0x000e64000802007f */
[----:B-1----:R-:W-:Y:S05]  /*66f0*/  @!P1 BRA `(.L_x_110) ;  /* 0xfffffffc00f09947 */ /* 0x002fea000383ffff */
[----:B------:R-:W-:Y:S05]  /*6700*/  BRA `(.L_x_142) ;  /* 0xffffffe800b47947 */ /* 0x000fea000383ffff */
.L_x_119:
[----:B------:R-:W-:Y:S01]  /*6710*/  BSSY B0, `(.L_x_143) ;  /* 0x0000006000007945 */ /* 0x000fe20003800000 */
[----:B------:R-:W-:-:S07]  /*6720*/  IMAD.MOV.U32 R15, RZ, RZ, -0x1 ;  /* 0xffffffffff0f7424 */ /* 0x000fce00078e00ff */
[----:B-----5:R-:W-:Y:S05]  /*6730*/  WARPSYNC.COLLECTIVE R15, `(.L_x_144) ;  /* 0x000000000f0c7348 */ /* 0x020fea0003c00000 */
[----:B------:R-:W-:Y:S02]  /*6740*/  ELECT P6, UR62, PT ;  /* 0x00000000003e782f */ /* 0x000fe400038c0000 */
[----:B------:R-:W-:Y:S01]  /*6750*/  MOV R14, UR62 ;  /* 0x0000003e000e7c02 */ /* 0x000fe20008000f00 */
[----:B-----5:R-:W-:Y:S10]  /*6760*/  ENDCOLLECTIVE ;  /* 0x000000000000791b */ /* 0x020ff40003800000 */
.L_x_144:
[----:B------:R-:W-:Y:S05]  /*6770*/  BSYNC B0 ;  /* 0x0000000000007941 */ /* 0x000fea0003800000 */
.L_x_143:
[----:B------:R-:W-:Y:S05]  /*6780*/  BRA `(.L_x_145) ;  /* 0xfffffff4003c7947 */ /* 0x000fea000383ffff */
.L_x_123:
[----:B0-----:R0:W1:Y:S02]  /*6790*/  SYNCS.PHASECHK.TRANS64.TRYWAIT P0, [R9+URZ], R4 ;  /* 0x00000004090075a7 */ /* 0x001064000800017f */
[----:B-1----:R-:W-:Y:S05]  /*67a0*/  @!P0 NANOSLEEP.SYNCS 0x989680 ;  /* 0x009896800000895d */ /* 0x002fea0003900000 */
[----:B------:R-:W1:Y:S02]  /*67b0*/  @!P0 SYNCS.PHASECHK.TRANS64 P0, [R9+URZ], R4 ;  /* 0x00000004090085a7 */ /* 0x000e64000800007f */
[----:B-1----:R-:W-:Y:S05]  /*67c0*/  @!P0 BRA `(.L_x_123) ;  /* 0xfffffffc00f08947 */ /* 0x002fea000383ffff */
[----:B------:R-:W-:Y:S05]  /*67d0*/  BRA `(.L_x_146) ;  /* 0xfffffff4007c7947 */ /* 0x000fea000383ffff */
.L_x_124:
[----:B0-----:R0:W1:Y:S02]  /*67e0*/  SYNCS.PHASECHK.TRANS64.TRYWAIT P0, [R8+URZ], R5 ;  /* 0x00000005080075a7 */ /* 0x001064000800017f */
[----:B-1----:R-:W-:Y:S05]  /*67f0*/  @!P0 NANOSLEEP.SYNCS 0x989680 ;  /* 0x009896800000895d */ /* 0x002fea0003900000 */
[----:B------:R-:W1:Y:S02]  /*6800*/  @!P0 SYNCS.PHASECHK.TRANS64 P0, [R8+URZ], R5 ;  /* 0x00000005080085a7 */ /* 0x000e64000800007f */
[----:B-1----:R-:W-:Y:S05]  /*6810*/  @!P0 BRA `(.L_x_124) ;  /* 0xfffffffc00f08947 */ /* 0x002fea000383ffff */
[----:B------:R-:W-:Y:S05]  /*6820*/  BRA `(.L_x_147) ;  /* 0xfffffff4008c7947 */ /* 0x000fea000383ffff */
.L_x_125:
[----:B0-----:R0:W1:Y:S02]  /*6830*/  SYNCS.PHASECHK.TRANS64.TRYWAIT P0, [R9+URZ], R4 ;  /* 0x00000004090075a7 */ /* 0x001064000800017f */
[----:B-1----:R-:W-:Y:S05]  /*6840*/  @!P0 NANOSLEEP.SYNCS 0x989680 ;  /* 0x009896800000895d */ /* 0x002fea0003900000 */
[----:B------:R-:W1:Y:S02]  /*6850*/  @!P0 SYNCS.PHASECHK.TRANS64 P0, [R9+URZ], R4 ;  /* 0x00000004090085a7 */ /* 0x000e64000800007f */
[----:B-1----:R-:W-:Y:S05]  /*6860*/  @!P0 BRA `(.L_x_125) ;  /* 0xfffffffc00f08947 */ /* 0x002fea000383ffff */
[----:B------:R-:W-:Y:S05]  /*6870*/  BRA `(.L_x_148) ;  /* 0xfffffff4009c7947 */ /* 0x000fea000383ffff */
.L_x_126:
[----:B0-----:R0:W1:Y:S02]  /*6880*/  SYNCS.PHASECHK.TRANS64.TRYWAIT P0, [R8+URZ], R5 ;  /* 0x00000005080075a7 */ /* 0x001064000800017f */
[----:B-1----:R-:W-:Y:S05]  /*6890*/  @!P0 NANOSLEEP.SYNCS 0x989680 ;  /* 0x009896800000895d */ /* 0x002fea0003900000 */
[----:B------:R-:W1:Y:S02]  /*68a0*/  @!P0 SYNCS.PHASECHK.TRANS64 P0, [R8+URZ], R5 ;  /* 0x00000005080085a7 */ /* 0x000e64000800007f */
[----:B-1----:R-:W-:Y:S05]  /*68b0*/  @!P0 BRA `(.L_x_126) ;  /* 0xfffffffc00f08947 */ /* 0x002fea000383ffff */
[----:B------:R-:W-:Y:S05]  /*68c0*/  BRA `(.L_x_149) ;  /* 0xfffffff400ac7947 */ /* 0x000fea000383ffff */
.L_x_127:
[----:B0-----:R0:W1:Y:S02]  /*68d0*/  SYNCS.PHASECHK.TRANS64.TRYWAIT P0, [R9+URZ], R4 ;  /* 0x00000004090075a7 */ /* 0x001064000800017f */
[----:B-1----:R-:W-:Y:S05]  /*68e0*/  @!P0 NANOSLEEP.SYNCS 0x989680 ;  /* 0x009896800000895d */ /* 0x002fea0003900000 */
[----:B------:R-:W1:Y:S02]  /*68f0*/  @!P0 SYNCS.PHASECHK.TRANS64 P0, [R9+URZ], R4 ;  /* 0x00000004090085a7 */ /* 0x000e64000800007f */
[----:B-1----:R-:W-:Y:S05]  /*6900*/  @!P0 BRA `(.L_x_127) ;  /* 0xfffffffc00f08947 */ /* 0x002fea000383ffff */
[----:B------:R-:W-:Y:S05]  /*6910*/  BRA `(.L_x_150) ;  /* 0xfffffff400bc7947 */ /* 0x000fea000383ffff */
.L_x_128:
[----:B0-----:R0:W1:Y:S02]  /*6920*/  SYNCS.PHASECHK.TRANS64.TRYWAIT P0, [R8+URZ], R5 ;  /* 0x00000005080075a7 */ /* 0x001064000800017f */
[----:B-1----:R-:W-:Y:S05]  /*6930*/  @!P0 NANOSLEEP.SYNCS 0x989680 ;  /* 0x009896800000895d */ /* 0x002fea0003900000 */
[----:B------:R-:W1:Y:S02]  /*6940*/  @!P0 SYNCS.PHASECHK.TRANS64 P0, [R8+URZ], R5 ;  /* 0x00000005080085a7 */ /* 0x000e64000800007f */
[----:B-1----:R-:W-:Y:S05]  /*6950*/  @!P0 BRA `(.L_x_128) ;  /* 0xfffffffc00f08947 */ /* 0x002fea000383ffff */
[----:B------:R-:W-:Y:S05]  /*6960*/  BRA `(.L_x_151) ;  /* 0xfffffff400cc7947 */ /* 0x000fea000383ffff */
.L_x_129:
[----:B0-----:R0:W1:Y:S02]  /*6970*/  SYNCS.PHASECHK.TRANS64.TRYWAIT P0, [R9+URZ], R4 ;  /* 0x00000004090075a7 */ /* 0x001064000800017f */
[----:B-1----:R-:W-:Y:S05]  /*6980*/  @!P0 NANOSLEEP.SYNCS 0x989680 ;  /* 0x009896800000895d */ /* 0x002fea0003900000 */
[----:B------:R-:W1:Y:S02]  /*6990*/  @!P0 SYNCS.PHASECHK.TRANS64 P0, [R9+URZ], R4 ;  /* 0x00000004090085a7 */ /* 0x000e64000800007f */
[----:B-1----:R-:W-:Y:S05]  /*69a0*/  @!P0 BRA `(.L_x_129) ;  /* 0xfffffffc00f08947 */ /* 0x002fea000383ffff */
[----:B------:R-:W-:Y:S05]  /*69b0*/  BRA `(.L_x_152) ;  /* 0xfffffff400dc7947 */ /* 0x000fea000383ffff */
.L_x_130:
[----:B0-----:R0:W1:Y:S02]  /*69c0*/  SYNCS.PHASECHK.TRANS64.TRYWAIT P0, [R8+URZ], R5 ;  /* 0x00000005080075a7 */ /* 0x001064000800017f */
[----:B-1----:R-:W-:Y:S05]  /*69d0*/  @!P0 NANOSLEEP.SYNCS 0x989680 ;  /* 0x009896800000895d */ /* 0x002fea0003900000 */
[----:B------:R-:W1:Y:S02]  /*69e0*/  @!P0 SYNCS.PHASECHK.TRANS64 P0, [R8+URZ], R5 ;  /* 0x00000005080085a7 */ /* 0x000e64000800007f */
[----:B-1----:R-:W-:Y:S05]  /*69f0*/  @!P0 BRA `(.L_x_130) ;  /* 0xfffffffc00f08947 */ /* 0x002fea000383ffff */
[----:B------:R-:W-:Y:S05]  /*6a00*/  BRA `(.L_x_153) ;  /* 0xfffffff400ec7947 */ /* 0x000fea000383ffff */
.L_x_131:
[----:B0-----:R0:W1:Y:S02]  /*6a10*/  SYNCS.PHASECHK.TRANS64.TRYWAIT P0, [R9+URZ], R4 ;  /* 0x00000004090075a7 */ /* 0x001064000800017f */
[----:B-1----:R-:W-:Y:S05]  /*6a20*/  @!P0 NANOSLEEP.SYNCS 0x989680 ;  /* 0x009896800000895d */ /* 0x002fea0003900000 */
[----:B------:R-:W1:Y:S02]  /*6a30*/  @!P0 SYNCS.PHASECHK.TRANS64 P0, [R9+URZ], R4 ;  /* 0x00000004090085a7 */ /* 0x000e64000800007f */
[----:B-1----:R-:W-:Y:S05]  /*6a40*/  @!P0 BRA `(.L_x_131) ;  /* 0xfffffffc00f08947 */ /* 0x002fea000383ffff */
[----:B------:R-:W-:Y:S05]  /*6a50*/  BRA `(.L_x_154) ;  /* 0xfffffff400fc7947 */ /* 0x000fea000383ffff */
.L_x_132:
[----:B0-----:R0:W1:Y:S02]  /*6a60*/  SYNCS.PHASECHK.TRANS64.TRYWAIT P0, [R8+URZ], R5 ;  /* 0x00000005080075a7 */ /* 0x001064000800017f */
[----:B-1----:R-:W-:Y:S05]  /*6a70*/  @!P0 NANOSLEEP.SYNCS 0x989680 ;  /* 0x009896800000895d */ /* 0x002fea0003900000 */
[----:B------:R-:W1:Y:S02]  /*6a80*/  @!P0 SYNCS.PHASECHK.TRANS64 P0, [R8+URZ], R5 ;  /* 0x00000005080085a7 */ /* 0x000e64000800007f */
[----:B-1----:R-:W-:Y:S05]  /*6a90*/  @!P0 BRA `(.L_x_132) ;  /* 0xfffffffc00f08947 */ /* 0x002fea000383ffff */
[----:B------:R-:W-:Y:S05]  /*6aa0*/  BRA `(.L_x_155) ;  /* 0xfffffff8000c7947 */ /* 0x000fea000383ffff */
.L_x_133:
[----:B0-----:R0:W1:Y:S02]  /*6ab0*/  SYNCS.PHASECHK.TRANS64.TRYWAIT P0, [R9+URZ], R4 ;  /* 0x00000004090075a7 */ /* 0x001064000800017f */
[----:B-1----:R-:W-:Y:S05]  /*6ac0*/  @!P0 NANOSLEEP.SYNCS 0x989680 ;  /* 0x009896800000895d */ /* 0x002fea0003900000 */
[----:B------:R-:W1:Y:S02]  /*6ad0*/  @!P0 SYNCS.PHASECHK.TRANS64 P0, [R9+URZ], R4 ;  /* 0x00000004090085a7 */ /* 0x000e64000800007f */
[----:B-1----:R-:W-:Y:S05]  /*6ae0*/  @!P0 BRA `(.L_x_133) ;  /* 0xfffffffc00f08947 */ /* 0x002fea000383ffff */
[----:B------:R-:W-:Y:S05]  /*6af0*/  BRA `(.L_x_156) ;  /* 0xfffffff8001c7947 */ /* 0x000fea000383ffff */
.L_x_134:
[----:B0-----:R0:W1:Y:S02]  /*6b00*/  SYNCS.PHASECHK.TRANS64.TRYWAIT P0, [R8+URZ], R5 ;  /* 0x00000005080075a7 */ /* 0x001064000800017f */
[----:B-1----:R-:W-:Y:S05]  /*6b10*/  @!P0 NANOSLEEP.SYNCS 0x989680 ;  /* 0x009896800000895d */ /* 0x002fea0003900000 */
[----:B------:R-:W1:Y:S02]  /*6b20*/  @!P0 SYNCS.PHASECHK.TRANS64 P0, [R8+URZ], R5 ;  /* 0x00000005080085a7 */ /* 0x000e64000800007f */
[----:B-1----:R-:W-:Y:S05]  /*6b30*/  @!P0 BRA `(.L_x_134) ;  /* 0xfffffffc00f08947 */ /* 0x002fea000383ffff */
[----:B------:R-:W-:Y:S05]  /*6b40*/  BRA `(.L_x_157) ;  /* 0xfffffff8002c7947 */ /* 0x000fea000383ffff */
.L_x_135:
[----:B-1----:R1:W2:Y:S02]  /*6b50*/  SYNCS.PHASECHK.TRANS64.TRYWAIT P0, [R11+URZ], R6 ;  /* 0x000000060b0075a7 */ /* 0x0022a4000800017f */
[----:B--2---:R-:W-:Y:S05]  /*6b60*/  @!P0 NANOSLEEP.SYNCS 0x989680 ;  /* 0x009896800000895d */ /* 0x004fea0003900000 */
[----:B------:R-:W2:Y:S02]  /*6b70*/  @!P0 SYNCS.PHASECHK.TRANS64 P0, [R11+URZ], R6 ;  /* 0x000000060b0085a7 */ /* 0x000ea4000800007f */
[----:B--2---:R-:W-:Y:S05]  /*6b80*/  @!P0 BRA `(.L_x_135) ;  /* 0xfffffffc00f08947 */ /* 0x004fea000383ffff */
[----:B------:R-:W-:Y:S05]  /*6b90*/  BRA `(.L_x_158) ;  /* 0xfffffff800347947 */ /* 0x000fea000383ffff */
.L_x_159:
[----:B------:R-:W-:-:S00]  /*6ba0*/  BRA `(.L_x_159) ;  /* 0xfffffffc00fc7947 */ /* 0x000fc0000383ffff */
[----:B------:R-:W-:-:S00]  /*6bb0*/  NOP ;  /* 0x0000000000007918 */ /* 0x000fc00000000000 */
        /* <DEDUP_REMOVED lines=12> */
.L_x_160:


//--------------------- .nv.global.init           --------------------------
	.section	.nv.global.init,"aw",@progbits
.nv.global.init:
	.type		$str$22,@object
	.size		$str$22,($str$23 - $str$22)
$str$22:
        /*0000*/ 	.byte	0x6b, 0x5f, 0x74, 0x69, 0x6c, 0x65, 0x5f, 0x63, 0x6f, 0x75, 0x6e, 0x74, 0x20, 0x3e, 0x3d, 0x20
        /*0010*/ 	.byte	0x31, 0x00
	.type		$str$23,@object
	.size		$str$23,(__unnamed_1 - $str$23)
$str$23:
        /*0012*/ 	.byte	0x2f, 0x74, 0x6d, 0x70, 0x2f, 0x63, 0x75, 0x74, 0x6c, 0x61, 0x73, 0x73, 0x5f, 0x73, 0x77, 0x65
        /*0022*/ 	.byte	0x65, 0x70, 0x5f, 0x73, 0x72, 0x63, 0x2f, 0x69, 0x6e, 0x63, 0x6c, 0x75, 0x64, 0x65, 0x2f, 0x63
        /*0032*/ 	.byte	0x75, 0x74, 0x6c, 0x61, 0x73, 0x73, 0x2f, 0x67, 0x65, 0x6d, 0x6d, 0x2f, 0x63, 0x6f, 0x6c, 0x6c
        /*0042*/ 	.byte	0x65, 0x63, 0x74, 0x69, 0x76, 0x65, 0x2f, 0x73, 0x6d, 0x39, 0x30, 0x5f, 0x6d, 0x6d, 0x61, 0x5f
        /*0052*/ 	.byte	0x74, 0x6d, 0x61, 0x5f, 0x67, 0x6d, 0x6d, 0x61, 0x5f, 0x73, 0x73, 0x5f, 0x77, 0x61, 0x72, 0x70
        /*0062*/ 	.byte	0x73, 0x70, 0x65, 0x63, 0x69, 0x61, 0x6c, 0x69, 0x7a, 0x65, 0x64, 0x2e, 0x68, 0x70, 0x70, 0x00
	.type		__unnamed_1,@object
	.size		__unnamed_1,(.L_0 - __unnamed_1)
__unnamed_1:
        /*0072*/ 	.byte	0x76, 0x6f, 0x69, 0x64, 0x20, 0x63, 0x75, 0x74, 0x6c, 0x61, 0x73, 0x73, 0x3a, 0x3a, 0x67, 0x65
        /* <DEDUP_REMOVED lines=177> */
        /*0b92*/ 	.byte	0x65, 0x3a, 0x3a, 0x69, 0x64, 0x65, 0x6e, 0x74, 0x69, 0x74, 0x79, 0x5d, 0x00
.L_0:


//--------------------- .nv.shared._ZN7cutlass13device_kernelINS_4gemm6kernel13GemmUniversalIN4cute5tupleIJiiiiEEENS1_10collective13CollectiveMmaINS1_34MainloopSm90TmaGmmaWarpSpecializedILi14ENS5_IJNS4_1CILi2EEESB_NSA_ILi1EEEEEENS1_32KernelTmaWarpSpecializedPingpongEEENS5_IJNSA_ILi64EEESG_NSA_ILi32EEEEEENS_10tfloat32_tENS5_IJlSC_lEEESJ_SK_NS4_8TiledMMAINS4_8MMA_AtomIJNS4_4SM904GMMA29MMA_64x64x8_F32TF32TF32_SS_TNILNSO_7ScaleInE1ELSQ_1EEEEEENS4_6LayoutINS5_IJSC_SC_SC_EEENS5_IJNSA_ILi0EEESV_SV_EEEEENS5_IJNS4_10UnderscoreESY_SY_EEEEENS4_23SM90_TMA_LOAD_MULTICASTENS4_14ComposedLayoutINS4_7SwizzleILi3ELi4ELi3EEENS4_18smem_ptr_flag_bitsILi32EEENST_INS5_IJNSA_ILi8EEESH_EEENS5_IJSH_SC_EEEEEEEvNS4_8identityES11_S1B_vS1C_EENS_8epilogue10collective6detail29Sm90TmaWarpSpecializedAdapterINS1F_15DefaultEpilogueISJ_SK_SK_NS1E_6thread17LinearCombinationISJ_Li1EffLNS1J_9ScaleType4KindE0ELNS_15FloatRoundStyleE2ESJ_EENS1_15EpilogueDefaultEEEEEvvEEEEvNT_6ParamsE --------------------------
	.section	.nv.shared._ZN7cutlass13device_kernelINS_4gemm6kernel13GemmUniversalIN4cute5tupleIJiiiiEEENS1_10collective13CollectiveMmaINS1_34MainloopSm90TmaGmmaWarpSpecializedILi14ENS5_IJNS4_1CILi2EEESB_NSA_ILi1EEEEEENS1_32KernelTmaWarpSpecializedPingpongEEENS5_IJNSA_ILi64EEESG_NSA_ILi32EEEEEENS_10tfloat32_tENS5_IJlSC_lEEESJ_SK_NS4_8TiledMMAINS4_8MMA_AtomIJNS4_4SM904GMMA29MMA_64x64x8_F32TF32TF32_SS_TNILNSO_7ScaleInE1ELSQ_1EEEEEENS4_6LayoutINS5_IJSC_SC_SC_EEENS5_IJNSA_ILi0EEESV_SV_EEEEENS5_IJNS4_10UnderscoreESY_SY_EEEEENS4_23SM90_TMA_LOAD_MULTICASTENS4_14ComposedLayoutINS4_7SwizzleILi3ELi4ELi3EEENS4_18smem_ptr_flag_bitsILi32EEENST_INS5_IJNSA_ILi8EEESH_EEENS5_IJSH_SC_EEEEEEEvNS4_8identityES11_S1B_vS1C_EENS_8epilogue10collective6detail29Sm90TmaWarpSpecializedAdapterINS1F_15DefaultEpilogueISJ_SK_SK_NS1E_6thread17LinearCombinationISJ_Li1EffLNS1J_9ScaleType4KindE0ELNS_15FloatRoundStyleE2ESJ_EENS1_15EpilogueDefaultEEEEEvvEEEEvNT_6ParamsE,"aw",@nobits
	.sectionflags	@""
	.align	16
	.zero		1024


//--------------------- .nv.shared.reserved.0     --------------------------
	.section	.nv.shared.reserved.0,"aw",@nobits
	.weak		__nv_reservedSMEM_offset_0_alias
	.size		__nv_reservedSMEM_offset_0_alias, 0, 0
	.other		__nv_reservedSMEM_offset_0_alias,@"STO_CUDA_RESERVED_SHARED STV_DEFAULT"
__nv_reservedSMEM_offset_0_alias:
	.zero		0


//--------------------- .nv.global                --------------------------
	.section	.nv.global,"aw",@nobits
.nv.global:
	.type		_ZN40_INTERNAL_d874afa4_4_k_cu_091ce8d2_214114cute1_E,@object
	.size		_ZN40_INTERNAL_d874afa4_4_k_cu_091ce8d2_214114cute1_E,(_ZN40_INTERNAL_d874afa4_4_k_cu_091ce8d2_214114cuda3std3__45__cpo6cbeginE - _ZN40_INTERNAL_d874afa4_4_k_cu_091ce8d2_214114cute1_E)
_ZN40_INTERNAL_d874afa4_4_k_cu_091ce8d2_214114cute1_E:
	.zero		1
	.type		_ZN40_INTERNAL_d874afa4_4_k_cu_091ce8d2_214114cuda3std3__45__cpo6cbeginE,@object
	.size		_ZN40_INTERNAL_d874afa4_4_k_cu_091ce8d2_214114cuda3std3__45__cpo6cbeginE,(_ZN40_INTERNAL_d874afa4_4_k_cu_091ce8d2_214114cuda3std3__48in_placeE - _ZN40_INTERNAL_d874afa4_4_k_cu_091ce8d2_214114cuda3std3__45__cpo6cbeginE)
_ZN40_INTERNAL_d874afa4_4_k_cu_091ce8d2_214114cuda3std3__45__cpo6cbeginE:
	.zero		1
	.type		_ZN40_INTERNAL_d874afa4_4_k_cu_091ce8d2_214114cuda3std3__48in_placeE,@object
	.size		_ZN40_INTERNAL_d874afa4_4_k_cu_091ce8d2_214114cuda3std3__48in_placeE,(_ZN40_INTERNAL_d874afa4_4_k_cu_091ce8d2_214114cuda3std6ranges3__45__cpo9iter_moveE - _ZN40_INTERNAL_d874afa4_4_k_cu_091ce8d2_214114cuda3std3__48in_placeE)
_ZN40_INTERNAL_d874afa4_4_k_cu_091ce8d2_214114cuda3std3__48in_placeE:
	.zero		1
	.type		_ZN40_INTERNAL_d874afa4_4_k_cu_091ce8d2_214114cuda3std6ranges3__45__cpo9iter_moveE,@object
	.size		_ZN40_INTERNAL_d874afa4_4_k_cu_091ce8d2_214114cuda3std6ranges3__45__cpo9iter_moveE,(_ZN40_INTERNAL_d874afa4_4_k_cu_091ce8d2_214114cuda3std3__45__cpo5beginE - _ZN40_INTERNAL_d874afa4_4_k_cu_091ce8d2_214114cuda3std6ranges3__45__cpo9iter_moveE)
_ZN40_INTERNAL_d874afa4_4_k_cu_091ce8d2_214114cuda3std6ranges3__45__cpo9iter_moveE:
	.zero		1
	.type		_ZN40_INTERNAL_d874afa4_4_k_cu_091ce8d2_214114cuda3std3__45__cpo5beginE,@object
	.size		_ZN40_INTERNAL_d874afa4_4_k_cu_091ce8d2_214114cuda3std3__45__cpo5beginE,(_ZN40_INTERNAL_d874afa4_4_k_cu_091ce8d2_214114cuda3std3__442_GLOBAL__N__d874afa4_4_k_cu_091ce8d2_214116ignoreE - _ZN40_INTERNAL_d874afa4_4_k_cu_091ce8d2_214114cuda3std3__45__cpo5beginE)
_ZN40_INTERNAL_d874afa4_4_k_cu_091ce8d2_214114cuda3std3__45__cpo5beginE:
	.zero		1
	.type		_ZN40_INTERNAL_d874afa4_4_k_cu_091ce8d2_214114cuda3std3__442_GLOBAL__N__d874afa4_4_k_cu_091ce8d2_214116ignoreE,@object
	.size		_ZN40_INTERNAL_d874afa4_4_k_cu_091ce8d2_214114cuda3std3__442_GLOBAL__N__d874afa4_4_k_cu_091ce8d2_214116ignoreE,(_ZN40_INTERNAL_d874afa4_4_k_cu_091ce8d2_214114cute7productE - _ZN40_INTERNAL_d874afa4_4_k_cu_091ce8d2_214114cuda3std3__442_GLOBAL__N__d874afa4_4_k_cu_091ce8d2_214116ignoreE)
_ZN40_INTERNAL_d874afa4_4_k_cu_091ce8d2_214114cuda3std3__442_GLOBAL__N__d874afa4_4_k_cu_091ce8d2_214116ignoreE:
	.zero		1
	.type		_ZN40_INTERNAL_d874afa4_4_k_cu_091ce8d2_214114cute7productE,@object
	.size		_ZN40_INTERNAL_d874afa4_4_k_cu_091ce8d2_214114cute7productE,(_ZN40_INTERNAL_d874afa4_4_k_cu_091ce8d2_214114cuda3std3__45__cpo3endE - _ZN40_INTERNAL_d874afa4_4_k_cu_091ce8d2_214114cute7productE)
_ZN40_INTERNAL_d874afa4_4_k_cu_091ce8d2_214114cute7productE:
	.zero		1
	.type		_ZN40_INTERNAL_d874afa4_4_k_cu_091ce8d2_214114cuda3std3__45__cpo3endE,@object
	.size		_ZN40_INTERNAL_d874afa4_4_k_cu_091ce8d2_214114cuda3std3__45__cpo3endE,(_ZN40_INTERNAL_d874afa4_4_k_cu_091ce8d2_214114cuda3std3__419piecewise_constructE - _ZN40_INTERNAL_d874afa4_4_k_cu_091ce8d2_214114cuda3std3__45__cpo3endE)
_ZN40_INTERNAL_d874afa4_4_k_cu_091ce8d2_214114cuda3std3__45__cpo3endE:
	.zero		1
	.type		_ZN40_INTERNAL_d874afa4_4_k_cu_091ce8d2_214114cuda3std3__419piecewise_constructE,@object
	.size		_ZN40_INTERNAL_d874afa4_4_k_cu_091ce8d2_214114cuda3std3__419piecewise_constructE,(_ZN40_INTERNAL_d874afa4_4_k_cu_091ce8d2_214114cuda3std3__45__cpo4cendE - _ZN40_INTERNAL_d874afa4_4_k_cu_091ce8d2_214114cuda3std3__419piecewise_constructE)
_ZN40_INTERNAL_d874afa4_4_k_cu_091ce8d2_214114cuda3std3__419piecewise_constructE:
	.zero		1
	.type		_ZN40_INTERNAL_d874afa4_4_k_cu_091ce8d2_214114cuda3std3__45__cpo4cendE,@object
	.size		_ZN40_INTERNAL_d874afa4_4_k_cu_091ce8d2_214114cuda3std3__45__cpo4cendE,(_ZN40_INTERNAL_d874afa4_4_k_cu_091ce8d2_214114cuda3std6ranges3__45__cpo4swapE - _ZN40_INTERNAL_d874afa4_4_k_cu_091ce8d2_214114cuda3std3__45__cpo4cendE)
_ZN40_INTERNAL_d874afa4_4_k_cu_091ce8d2_214114cuda3std3__45__cpo4cendE:
	.zero		1
	.type		_ZN40_INTERNAL_d874afa4_4_k_cu_091ce8d2_214114cuda3std6ranges3__45__cpo4swapE,@object
	.size		_ZN40_INTERNAL_d874afa4_4_k_cu_091ce8d2_214114cuda3std6ranges3__45__cpo4swapE,(.L_8 - _ZN40_INTERNAL_d874afa4_4_k_cu_091ce8d2_214114cuda3std6ranges3__45__cpo4swapE)
_ZN40_INTERNAL_d874afa4_4_k_cu_091ce8d2_214114cuda3std6ranges3__45__cpo4swapE:
	.zero		1
.L_8:


//--------------------- .nv.constant0._ZN7cutlass13device_kernelINS_4gemm6kernel13GemmUniversalIN4cute5tupleIJiiiiEEENS1_10collective13CollectiveMmaINS1_34MainloopSm90TmaGmmaWarpSpecializedILi14ENS5_IJNS4_1CILi2EEESB_NSA_ILi1EEEEEENS1_32KernelTmaWarpSpecializedPingpongEEENS5_IJNSA_ILi64EEESG_NSA_ILi32EEEEEENS_10tfloat32_tENS5_IJlSC_lEEESJ_SK_NS4_8TiledMMAINS4_8MMA_AtomIJNS4_4SM904GMMA29MMA_64x64x8_F32TF32TF32_SS_TNILNSO_7ScaleInE1ELSQ_1EEEEEENS4_6LayoutINS5_IJSC_SC_SC_EEENS5_IJNSA_ILi0EEESV_SV_EEEEENS5_IJNS4_10UnderscoreESY_SY_EEEEENS4_23SM90_TMA_LOAD_MULTICASTENS4_14ComposedLayoutINS4_7SwizzleILi3ELi4ELi3EEENS4_18smem_ptr_flag_bitsILi32EEENST_INS5_IJNSA_ILi8EEESH_EEENS5_IJSH_SC_EEEEEEEvNS4_8identityES11_S1B_vS1C_EENS_8epilogue10collective6detail29Sm90TmaWarpSpecializedAdapterINS1F_15DefaultEpilogueISJ_SK_SK_NS1E_6thread17LinearCombinationISJ_Li1EffLNS1J_9ScaleType4KindE0ELNS_15FloatRoundStyleE2ESJ_EENS1_15EpilogueDefaultEEEEEvvEEEEvNT_6ParamsE --------------------------
	.section	.nv.constant0._ZN7cutlass13device_kernelINS_4gemm6kernel13GemmUniversalIN4cute5tupleIJiiiiEEENS1_10collective13CollectiveMmaINS1_34MainloopSm90TmaGmmaWarpSpecializedILi14ENS5_IJNS4_1CILi2EEESB_NSA_ILi1EEEEEENS1_32KernelTmaWarpSpecializedPingpongEEENS5_IJNSA_ILi64EEESG_NSA_ILi32EEEEEENS_10tfloat32_tENS5_IJlSC_lEEESJ_SK_NS4_8TiledMMAINS4_8MMA_AtomIJNS4_4SM904GMMA29MMA_64x64x8_F32TF32TF32_SS_TNILNSO_7ScaleInE1ELSQ_1EEEEEENS4_6LayoutINS5_IJSC_SC_SC_EEENS5_IJNSA_ILi0EEESV_SV_EEEEENS5_IJNS4_10UnderscoreESY_SY_EEEEENS4_23SM90_TMA_LOAD_MULTICASTENS4_14ComposedLayoutINS4_7SwizzleILi3ELi4ELi3EEENS4_18smem_ptr_flag_bitsILi32EEENST_INS5_IJNSA_ILi8EEESH_EEENS5_IJSH_SC_EEEEEEEvNS4_8identityES11_S1B_vS1C_EENS_8epilogue10collective6detail29Sm90TmaWarpSpecializedAdapterINS1F_15DefaultEpilogueISJ_SK_SK_NS1E_6thread17LinearCombinationISJ_Li1EffLNS1J_9ScaleType4KindE0ELNS_15FloatRoundStyleE2ESJ_EENS1_15EpilogueDefaultEEEEEvvEEEEvNT_6ParamsE,"a",@progbits
	.sectionflags	@""
	.align	4
.nv.constant0._ZN7cutlass13device_kernelINS_4gemm6kernel13GemmUniversalIN4cute5tupleIJiiiiEEENS1_10collective13CollectiveMmaINS1_34MainloopSm90TmaGmmaWarpSpecializedILi14ENS5_IJNS4_1CILi2EEESB_NSA_ILi1EEEEEENS1_32KernelTmaWarpSpecializedPingpongEEENS5_IJNSA_ILi64EEESG_NSA_ILi32EEEEEENS_10tfloat32_tENS5_IJlSC_lEEESJ_SK_NS4_8TiledMMAINS4_8MMA_AtomIJNS4_4SM904GMMA29MMA_64x64x8_F32TF32TF32_SS_TNILNSO_7ScaleInE1ELSQ_1EEEEEENS4_6LayoutINS5_IJSC_SC_SC_EEENS5_IJNSA_ILi0EEESV_SV_EEEEENS5_IJNS4_10UnderscoreESY_SY_EEEEENS4_23SM90_TMA_LOAD_MULTICASTENS4_14ComposedLayoutINS4_7SwizzleILi3ELi4ELi3EEENS4_18smem_ptr_flag_bitsILi32EEENST_INS5_IJNSA_ILi8EEESH_EEENS5_IJSH_SC_EEEEEEEvNS4_8identityES11_S1B_vS1C_EENS_8epilogue10collective6detail29Sm90TmaWarpSpecializedAdapterINS1F_15DefaultEpilogueISJ_SK_SK_NS1E_6thread17LinearCombinationISJ_Li1EffLNS1J_9ScaleType4KindE0ELNS_15FloatRoundStyleE2ESJ_EENS1_15EpilogueDefaultEEEEEvvEEEEvNT_6ParamsE:
	.zero		1664


//--------------------- SYMBOLS --------------------------

	.type		.nv.reservedSmem.offset0,@object
	.size		.nv.reservedSmem.offset0,0x4
	.type		__assertfail,@function
